// auto-generated by cutlass_sweep.gemm — config: {"arch": "sm_100", "cluster_m": 2, "cluster_n": 4, "dtype": "tf32", "dtype_b": "tf32", "layout": "nt", "stages": 0, "tile_k": 128, "tile_m": 64, "tile_n": 64}
#include "cutlass/cutlass.h"
#include "cutlass/gemm/collective/collective_builder.hpp"
#include "cutlass/gemm/device/gemm_universal_adapter.h"
#include "cutlass/gemm/kernel/gemm_universal.hpp"
#include "cutlass/epilogue/collective/collective_builder.hpp"

using ElemA = cutlass::tfloat32_t;
using ElemB = cutlass::tfloat32_t;
using ElemCD = cutlass::tfloat32_t;
using Acc  = float;
using TileShape    = cute::Shape<cute::_64, cute::_64, cute::_128>;
using ClusterShape = cute::Shape<cute::_2, cute::_4, cute::_1>;

using CollectiveEpilogue = typename cutlass::epilogue::collective::CollectiveBuilder<
    cutlass::arch::Sm100, cutlass::arch::OpClassTensorOp,
    TileShape, ClusterShape,
    cutlass::epilogue::collective::EpilogueTileAuto,
    Acc, Acc,
    ElemCD, cutlass::layout::RowMajor, 128 / cutlass::sizeof_bits<ElemCD>::value,
    ElemCD, cutlass::layout::RowMajor, 128 / cutlass::sizeof_bits<ElemCD>::value,
    cutlass::epilogue::collective::EpilogueScheduleAuto
  >::CollectiveOp;

using CollectiveMainloop = typename cutlass::gemm::collective::CollectiveBuilder<
    cutlass::arch::Sm100, cutlass::arch::OpClassTensorOp,
    ElemA, cutlass::layout::RowMajor, 128 / cutlass::sizeof_bits<ElemA>::value,
    ElemB, cutlass::layout::ColumnMajor, 128 / cutlass::sizeof_bits<ElemB>::value,
    Acc,
    TileShape, ClusterShape,
    cutlass::gemm::collective::StageCountAutoCarveout<static_cast<int>(sizeof(typename CollectiveEpilogue::SharedStorage))>,
    cutlass::gemm::collective::KernelScheduleAuto
  >::CollectiveOp;

using GemmKernel = cutlass::gemm::kernel::GemmUniversal<
    cute::Shape<int,int,int,int>,
    CollectiveMainloop,
    CollectiveEpilogue
>;
using Gemm = cutlass::gemm::device::GemmUniversalAdapter<GemmKernel>;

// Force the device kernel symbol into the cubin without needing a host main.
auto* _anchor = &cutlass::device_kernel<GemmKernel>;


// ===== COMPILED SASS (sm_100a) =====

	.target	sm_100a

	.elftype	@"ET_EXEC"


//--------------------- .note.nv.tkinfo           --------------------------
	.section	.note.nv.tkinfo,"",@"SHT_NOTE"
	.sectionflags	@"SHF_NOTE_NV_TKINFO"
	.tkinfo
        /*0018*/ 	.word	0x00000002
        /*0030*/ 	.string	""
        /*0030*/ 	.string	"ptxas"
        /*0030*/ 	.string	"Cuda compilation tools, release 13.0, V13.0.88"
        /*0030*/ 	.string	"Build cuda_13.0.r13.0/compiler.36424714_0"
        /*0030*/ 	.string	"-arch sm_100a -m 64 "



//--------------------- .note.nv.cuinfo           --------------------------
	.section	.note.nv.cuinfo,"",@"SHT_NOTE"
	.sectionflags	@"SHF_NOTE_NV_CUINFO"
        /*0018*/ 	.short	0x0002
        /*001a*/ 	.short	0x0064
        /*001c*/ 	.short	0x0082
	.zero		2


//--------------------- .nv.info                  --------------------------
	.section	.nv.info,"",@"SHT_CUDA_INFO"
	.align	4


	//----- nvinfo : EIATTR_REGCOUNT
	.align		4
        /*0000*/ 	.byte	0x04, 0x2f
        /*0002*/ 	.short	(.L_19 - .L_18)
	.align		4
.L_18:
        /*0004*/ 	.word	index@(_ZN7cutlass13device_kernelINS_4gemm6kernel13GemmUniversalIN4cute5tupleIJiiiiEEENS1_10collective13CollectiveMmaINS1_35MainloopSm100TmaUmmaWarpSpecializedILi3ELi2ELi4ENS5_IJNS4_1CILi2EEENSA_ILi4EEENSA_ILi1EEEEEEEENS5_IJNSA_ILi64EEESG_NSA_ILi128EEEEEENS_10tfloat32_tENS5_IJlSD_lEEESJ_SK_NS4_8TiledMMAINS4_8MMA_AtomIJNS4_17SM100_MMA_TF32_SSISJ_SJ_fLi64ELi64ELNS4_4UMMA5MajorE0ELSP_0ELNSO_7ScaleInE0ELSQ_0EEEEEENS4_6LayoutINS5_IJSD_SD_SD_EEENS5_IJNSA_ILi0EEESV_SV_EEEEENS5_IJNS4_10UnderscoreESY_SY_EEEEENS4_23SM90_TMA_LOAD_MULTICASTENS4_14ComposedLayoutINS4_7SwizzleILi3ELi4ELi3EEENS4_18smem_ptr_flag_bitsILi32EEENST_INS5_IJNSA_ILi8EEENSA_ILi32EEEEEENS5_IJS18_SD_EEEEEEEvNS4_8identityES11_S1C_vS1D_EENS_8epilogue10collective18CollectiveEpilogueINS1F_23Sm100TmaWarpSpecializedILi3ELi2ELi16ELb1ELb0EEEJSI_NS5_IJNST_ISG_SD_EENST_IS18_SD_EEEEESJ_SK_SJ_SK_NS1F_6fusion15FusionCallbacksIS1J_NS1N_17LinearCombinationISJ_fSJ_fLNS_15FloatRoundStyleE2EEESI_S1M_JEEENS4_5SM1004TMEM4LOAD26SM100_TMEM_LOAD_16dp128b8xENS4_13SM90_TMA_LOADES1C_NS4_17SM75_U32x4_LDSM_NENS4_14SM90_TMA_STOREES1C_NS4_17SM90_U32x4_STSM_NENS4_39AutoVectorizingCopyWithAssumedAlignmentILi128EEEEEEvvEEEEvNT_6ParamsE)
        /*0008*/ 	.word	0x00000056


	//----- nvinfo : EIATTR_FRAME_SIZE
	.align		4
.L_19:
        /*000c*/ 	.byte	0x04, 0x11
        /*000e*/ 	.short	(.L_21 - .L_20)
	.align		4
.L_20:
        /*0010*/ 	.word	index@($__internal_2_$__cuda_sm10x_tcgen05_guardrail_trap_unallocated_columns_being_dealloced)
        /*0014*/ 	.word	0x00000000


	//----- nvinfo : EIATTR_FRAME_SIZE
	.align		4
.L_21:
        /*0018*/ 	.byte	0x04, 0x11
        /*001a*/ 	.short	(.L_23 - .L_22)
	.align		4
.L_22:
        /*001c*/ 	.word	index@($__internal_1_$__cuda_sm10x_tcgen05_guardrail_trap_phase_invalid_during_alloc)
        /*0020*/ 	.word	0x00000000


	//----- nvinfo : EIATTR_FRAME_SIZE
	.align		4
.L_23:
        /*0024*/ 	.byte	0x04, 0x11
        /*0026*/ 	.short	(.L_25 - .L_24)
	.align		4
.L_24:
        /*0028*/ 	.word	index@($__internal_0_$__cuda_sm10x_tcgen05_guardrail_trap_col_being_dealloced_not_returned_by_alloc)
        /*002c*/ 	.word	0x00000000


	//----- nvinfo : EIATTR_FRAME_SIZE
	.align		4
.L_25:
        /*0030*/ 	.byte	0x04, 0x11
        /*0032*/ 	.short	(.L_27 - .L_26)
	.align		4
.L_26:
        /*0034*/ 	.word	index@(_ZN7cutlass13device_kernelINS_4gemm6kernel13GemmUniversalIN4cute5tupleIJiiiiEEENS1_10collective13CollectiveMmaINS1_35MainloopSm100TmaUmmaWarpSpecializedILi3ELi2ELi4ENS5_IJNS4_1CILi2EEENSA_ILi4EEENSA_ILi1EEEEEEEENS5_IJNSA_ILi64EEESG_NSA_ILi128EEEEEENS_10tfloat32_tENS5_IJlSD_lEEESJ_SK_NS4_8TiledMMAINS4_8MMA_AtomIJNS4_17SM100_MMA_TF32_SSISJ_SJ_fLi64ELi64ELNS4_4UMMA5MajorE0ELSP_0ELNSO_7ScaleInE0ELSQ_0EEEEEENS4_6LayoutINS5_IJSD_SD_SD_EEENS5_IJNSA_ILi0EEESV_SV_EEEEENS5_IJNS4_10UnderscoreESY_SY_EEEEENS4_23SM90_TMA_LOAD_MULTICASTENS4_14ComposedLayoutINS4_7SwizzleILi3ELi4ELi3EEENS4_18smem_ptr_flag_bitsILi32EEENST_INS5_IJNSA_ILi8EEENSA_ILi32EEEEEENS5_IJS18_SD_EEEEEEEvNS4_8identityES11_S1C_vS1D_EENS_8epilogue10collective18CollectiveEpilogueINS1F_23Sm100TmaWarpSpecializedILi3ELi2ELi16ELb1ELb0EEEJSI_NS5_IJNST_ISG_SD_EENST_IS18_SD_EEEEESJ_SK_SJ_SK_NS1F_6fusion15FusionCallbacksIS1J_NS1N_17LinearCombinationISJ_fSJ_fLNS_15FloatRoundStyleE2EEESI_S1M_JEEENS4_5SM1004TMEM4LOAD26SM100_TMEM_LOAD_16dp128b8xENS4_13SM90_TMA_LOADES1C_NS4_17SM75_U32x4_LDSM_NENS4_14SM90_TMA_STOREES1C_NS4_17SM90_U32x4_STSM_NENS4_39AutoVectorizingCopyWithAssumedAlignmentILi128EEEEEEvvEEEEvNT_6ParamsE)
        /*0038*/ 	.word	0x00000000


	//----- nvinfo : EIATTR_MIN_STACK_SIZE
	.align		4
.L_27:
        /*003c*/ 	.byte	0x04, 0x12
        /*003e*/ 	.short	(.L_29 - .L_28)
	.align		4
.L_28:
        /*0040*/ 	.word	index@(_ZN7cutlass13device_kernelINS_4gemm6kernel13GemmUniversalIN4cute5tupleIJiiiiEEENS1_10collective13CollectiveMmaINS1_35MainloopSm100TmaUmmaWarpSpecializedILi3ELi2ELi4ENS5_IJNS4_1CILi2EEENSA_ILi4EEENSA_ILi1EEEEEEEENS5_IJNSA_ILi64EEESG_NSA_ILi128EEEEEENS_10tfloat32_tENS5_IJlSD_lEEESJ_SK_NS4_8TiledMMAINS4_8MMA_AtomIJNS4_17SM100_MMA_TF32_SSISJ_SJ_fLi64ELi64ELNS4_4UMMA5MajorE0ELSP_0ELNSO_7ScaleInE0ELSQ_0EEEEEENS4_6LayoutINS5_IJSD_SD_SD_EEENS5_IJNSA_ILi0EEESV_SV_EEEEENS5_IJNS4_10UnderscoreESY_SY_EEEEENS4_23SM90_TMA_LOAD_MULTICASTENS4_14ComposedLayoutINS4_7SwizzleILi3ELi4ELi3EEENS4_18smem_ptr_flag_bitsILi32EEENST_INS5_IJNSA_ILi8EEENSA_ILi32EEEEEENS5_IJS18_SD_EEEEEEEvNS4_8identityES11_S1C_vS1D_EENS_8epilogue10collective18CollectiveEpilogueINS1F_23Sm100TmaWarpSpecializedILi3ELi2ELi16ELb1ELb0EEEJSI_NS5_IJNST_ISG_SD_EENST_IS18_SD_EEEEESJ_SK_SJ_SK_NS1F_6fusion15FusionCallbacksIS1J_NS1N_17LinearCombinationISJ_fSJ_fLNS_15FloatRoundStyleE2EEESI_S1M_JEEENS4_5SM1004TMEM4LOAD26SM100_TMEM_LOAD_16dp128b8xENS4_13SM90_TMA_LOADES1C_NS4_17SM75_U32x4_LDSM_NENS4_14SM90_TMA_STOREES1C_NS4_17SM90_U32x4_STSM_NENS4_39AutoVectorizingCopyWithAssumedAlignmentILi128EEEEEEvvEEEEvNT_6ParamsE)
        /*0044*/ 	.word	0x00000000
.L_29:


//--------------------- .nv.compat                --------------------------
	.section	.nv.compat,"",@"SHT_CUDA_COMPAT_INFO"
	.align	4
        /*0000*/ 	.byte	0x02, 0x09, 0x01, 0x00, 0x02, 0x02, 0x02, 0x00, 0x02, 0x05, 0x05, 0x00, 0x03, 0x07, 0x01, 0x01
        /*0010*/ 	.byte	0x02, 0x03, 0x01, 0x00, 0x02, 0x06, 0x01, 0x00, 0x04, 0x0b, 0x08, 0x00, 0x09, 0x00, 0x00, 0x00
        /*0020*/ 	.byte	0x00, 0x00, 0x00, 0x00


//--------------------- .nv.info._ZN7cutlass13device_kernelINS_4gemm6kernel13GemmUniversalIN4cute5tupleIJiiiiEEENS1_10collective13CollectiveMmaINS1_35MainloopSm100TmaUmmaWarpSpecializedILi3ELi2ELi4ENS5_IJNS4_1CILi2EEENSA_ILi4EEENSA_ILi1EEEEEEEENS5_IJNSA_ILi64EEESG_NSA_ILi128EEEEEENS_10tfloat32_tENS5_IJlSD_lEEESJ_SK_NS4_8TiledMMAINS4_8MMA_AtomIJNS4_17SM100_MMA_TF32_SSISJ_SJ_fLi64ELi64ELNS4_4UMMA5MajorE0ELSP_0ELNSO_7ScaleInE0ELSQ_0EEEEEENS4_6LayoutINS5_IJSD_SD_SD_EEENS5_IJNSA_ILi0EEESV_SV_EEEEENS5_IJNS4_10UnderscoreESY_SY_EEEEENS4_23SM90_TMA_LOAD_MULTICASTENS4_14ComposedLayoutINS4_7SwizzleILi3ELi4ELi3EEENS4_18smem_ptr_flag_bitsILi32EEENST_INS5_IJNSA_ILi8EEENSA_ILi32EEEEEENS5_IJS18_SD_EEEEEEEvNS4_8identityES11_S1C_vS1D_EENS_8epilogue10collective18CollectiveEpilogueINS1F_23Sm100TmaWarpSpecializedILi3ELi2ELi16ELb1ELb0EEEJSI_NS5_IJNST_ISG_SD_EENST_IS18_SD_EEEEESJ_SK_SJ_SK_NS1F_6fusion15FusionCallbacksIS1J_NS1N_17LinearCombinationISJ_fSJ_fLNS_15FloatRoundStyleE2EEESI_S1M_JEEENS4_5SM1004TMEM4LOAD26SM100_TMEM_LOAD_16dp128b8xENS4_13SM90_TMA_LOADES1C_NS4_17SM75_U32x4_LDSM_NENS4_14SM90_TMA_STOREES1C_NS4_17SM90_U32x4_STSM_NENS4_39AutoVectorizingCopyWithAssumedAlignmentILi128EEEEEEvvEEEEvNT_6ParamsE --------------------------
	.section	.nv.info._ZN7cutlass13device_kernelINS_4gemm6kernel13GemmUniversalIN4cute5tupleIJiiiiEEENS1_10collective13CollectiveMmaINS1_35MainloopSm100TmaUmmaWarpSpecializedILi3ELi2ELi4ENS5_IJNS4_1CILi2EEENSA_ILi4EEENSA_ILi1EEEEEEEENS5_IJNSA_ILi64EEESG_NSA_ILi128EEEEEENS_10tfloat32_tENS5_IJlSD_lEEESJ_SK_NS4_8TiledMMAINS4_8MMA_AtomIJNS4_17SM100_MMA_TF32_SSISJ_SJ_fLi64ELi64ELNS4_4UMMA5MajorE0ELSP_0ELNSO_7ScaleInE0ELSQ_0EEEEEENS4_6LayoutINS5_IJSD_SD_SD_EEENS5_IJNSA_ILi0EEESV_SV_EEEEENS5_IJNS4_10UnderscoreESY_SY_EEEEENS4_23SM90_TMA_LOAD_MULTICASTENS4_14ComposedLayoutINS4_7SwizzleILi3ELi4ELi3EEENS4_18smem_ptr_flag_bitsILi32EEENST_INS5_IJNSA_ILi8EEENSA_ILi32EEEEEENS5_IJS18_SD_EEEEEEEvNS4_8identityES11_S1C_vS1D_EENS_8epilogue10collective18CollectiveEpilogueINS1F_23Sm100TmaWarpSpecializedILi3ELi2ELi16ELb1ELb0EEEJSI_NS5_IJNST_ISG_SD_EENST_IS18_SD_EEEEESJ_SK_SJ_SK_NS1F_6fusion15FusionCallbacksIS1J_NS1N_17LinearCombinationISJ_fSJ_fLNS_15FloatRoundStyleE2EEESI_S1M_JEEENS4_5SM1004TMEM4LOAD26SM100_TMEM_LOAD_16dp128b8xENS4_13SM90_TMA_LOADES1C_NS4_17SM75_U32x4_LDSM_NENS4_14SM90_TMA_STOREES1C_NS4_17SM90_U32x4_STSM_NENS4_39AutoVectorizingCopyWithAssumedAlignmentILi128EEEEEEvvEEEEvNT_6ParamsE,"",@"SHT_CUDA_INFO"
	.sectionflags	@""
	.align	4


	//----- nvinfo : EIATTR_CUDA_API_VERSION
	.align		4
        /*0000*/ 	.byte	0x04, 0x37
        /*0002*/ 	.short	(.L_31 - .L_30)
.L_30:
        /*0004*/ 	.word	0x00000082


	//----- nvinfo : EIATTR_KPARAM_INFO
	.align		4
.L_31:
        /*0008*/ 	.byte	0x04, 0x17
        /*000a*/ 	.short	(.L_33 - .L_32)
.L_32:
        /*000c*/ 	.word	0x00000000
        /*0010*/ 	.short	0x0000
        /*0012*/ 	.short	0x0000
        /*0014*/ 	.byte	0x00, 0xf0, 0x01, 0x20


	//----- nvinfo : EIATTR_AT_ENTRY_FRAGMENTS
	.align		4
.L_33:
        /*0018*/ 	.byte	0x04, 0x4f
        /*001a*/ 	.short	(.L_35 - .L_34)


	//   ....[0]....
.L_34:
        /*001c*/ 	.word	0x00000006


	//----- nvinfo : EIATTR_RESERVED_SMEM_USED
	.align		4
.L_35:
        /*0020*/ 	.byte	0x01, 0x41
	.zero		2


	//----- nvinfo : EIATTR_SPARSE_MMA_MASK
	.align		4
        /*0024*/ 	.byte	0x03, 0x50
        /*0026*/ 	.short	0x0000


	//----- nvinfo : EIATTR_TCGEN05_1CTA_USED
	.align		4
        /*0028*/ 	.byte	0x01, 0x51
	.zero		2


	//----- nvinfo : EIATTR_MAXREG_COUNT
	.align		4
        /*002c*/ 	.byte	0x03, 0x1b
        /*002e*/ 	.short	0x00ff


	//----- nvinfo : EIATTR_NUM_BARRIERS
	.align		4
        /*0030*/ 	.byte	0x02, 0x4c
        /*0032*/ 	.byte	0x07
	.zero		1


	//----- nvinfo : EIATTR_EXTERNS
	.align		4
        /*0034*/ 	.byte	0x04, 0x0f
        /*0036*/ 	.short	(.L_37 - .L_36)


	//   ....[0]....
	.align		4
.L_36:
        /*0038*/ 	.word	index@(__assertfail)


	//----- nvinfo : EIATTR_MERCURY_ISA_VERSION
	.align		4
.L_37:
        /*003c*/ 	.byte	0x03, 0x5f
        /*003e*/ 	.short	0x0101


	//----- nvinfo : EIATTR_INT_WARP_WIDE_INSTR_OFFSETS
	.align		4
        /*0040*/ 	.byte	0x04, 0x31
        /*0042*/ 	.short	(.L_39 - .L_38)


	//   ....[0]....
.L_38:
        /*0044*/ 	.word	0x00004820


	//   ....[1]....
        /*0048*/ 	.word	0x00004840


	//   ....[2]....
        /*004c*/ 	.word	0x00004870


	//   ....[3]....
        /*0050*/ 	.word	0x00005440


	//   ....[4]....
        /*0054*/ 	.word	0x000054c0


	//   ....[5]....
        /*0058*/ 	.word	0x000055c0


	//   ....[6]....
        /*005c*/ 	.word	0x000056d0


	//----- nvinfo : EIATTR_COOP_GROUP_MASK_REGIDS
	.align		4
.L_39:
        /*0060*/ 	.byte	0x04, 0x29
        /*0062*/ 	.short	(.L_41 - .L_40)


	//   ....[0]....
.L_40:
        /*0064*/ 	.word	0xffffffff


	//   ....[1]....
        /*0068*/ 	.word	0xffffffff


	//   ....[2]....
        /*006c*/ 	.word	0xffffffff


	//   ....[3]....
        /*0070*/ 	.word	0xffffffff


	//   ....[4]....
        /*0074*/ 	.word	0xffffffff


	//   ....[5]....
        /*0078*/ 	.word	0xffffffff


	//   ....[6]....
        /*007c*/ 	.word	0xffffffff


	//   ....[7]....
        /*0080*/ 	.word	0xffffffff


	//   ....[8]....
        /*0084*/ 	.word	0xffffffff


	//   ....[9]....
        /*0088*/ 	.word	0xffffffff


	//   ....[10]....
        /*008c*/ 	.word	0xffffffff


	//   ....[11]....
        /*0090*/ 	.word	0xffffffff


	//   ....[12]....
        /*0094*/ 	.word	0xffffffff


	//   ....[13]....
        /*0098*/ 	.word	0xffffffff


	//----- nvinfo : EIATTR_COOP_GROUP_INSTR_OFFSETS
	.align		4
.L_41:
        /*009c*/ 	.byte	0x04, 0x28
        /*009e*/ 	.short	(.L_43 - .L_42)


	//   ....[0]....
.L_42:
        /*00a0*/ 	.word	0x00000080


	//   ....[1]....
        /*00a4*/ 	.word	0x000004e0


	//   ....[2]....
        /*00a8*/ 	.word	0x00000670


	//   ....[3]....
        /*00ac*/ 	.word	0x000007f0


	//   ....[4]....
        /*00b0*/ 	.word	0x000008f0


	//   ....[5]....
        /*00b4*/ 	.word	0x00000a60


	//   ....[6]....
        /*00b8*/ 	.word	0x00000c00


	//   ....[7]....
        /*00bc*/ 	.word	0x00000db0


	//   ....[8]....
        /*00c0*/ 	.word	0x00002720


	//   ....[9]....
        /*00c4*/ 	.word	0x00003550


	//   ....[10]....
        /*00c8*/ 	.word	0x00003760


	//   ....[11]....
        /*00cc*/ 	.word	0x00003790


	//   ....[12]....
        /*00d0*/ 	.word	0x000046f0


	//   ....[13]....
        /*00d4*/ 	.word	0x00004930


	//----- nvinfo : EIATTR_VRC_CTA_INIT_COUNT
	.align		4
.L_43:
        /*00d8*/ 	.byte	0x02, 0x4a
        /*00da*/ 	.byte	0x80
	.zero		1


	//----- nvinfo : EIATTR_SYSCALL_OFFSETS
	.align		4
        /*00dc*/ 	.byte	0x04, 0x46
        /*00de*/ 	.short	(.L_45 - .L_44)


	//   ....[0]....
.L_44:
        /*00e0*/ 	.word	0x000063d0


	//   ....[1]....
        /*00e4*/ 	.word	0x000064c0


	//   ....[2]....
        /*00e8*/ 	.word	0x00006d70


	//   ....[3]....
        /*00ec*/ 	.word	0x000077d0


	//----- nvinfo : EIATTR_MBARRIER_INSTR_OFFSETS
	.align		4
.L_45:
        /*00f0*/ 	.byte	0x04, 0x39
        /*00f2*/ 	.short	(.L_47 - .L_46)


	//   ....[0]....
.L_46:
        /*00f4*/ 	.word	0x00000600
        /*00f8*/ 	.word	0x000000ff
        /*00fc*/ 	.word	0x00000000
        /*0100*/ 	.short	0x0100
        /*0102*/ 	.byte	0x04
	.zero		1


	//   ....[1]....
        /*0104*/ 	.word	0x00000610
        /*0108*/ 	.word	0x000000ff
        /*010c*/ 	.word	0x00000018
        /*0110*/ 	.short	0x0100
        /*0112*/ 	.byte	0x04
	.zero		1


	//   ....[2]....
        /*0114*/ 	.word	0x00000620
        /*0118*/ 	.word	0x000000ff
        /*011c*/ 	.word	0x00000008
        /*0120*/ 	.short	0x0100
        /*0122*/ 	.byte	0x04
	.zero		1


	//   ....[3]....
        /*0124*/ 	.word	0x00000630
        /*0128*/ 	.word	0x000000ff
        /*012c*/ 	.word	0x00000020
        /*0130*/ 	.short	0x0100
        /*0132*/ 	.byte	0x04
	.zero		1


	//   ....[4]....
        /*0134*/ 	.word	0x00000640
        /*0138*/ 	.word	0x000000ff
        /*013c*/ 	.word	0x00000010
        /*0140*/ 	.short	0x0100
        /*0142*/ 	.byte	0x04
	.zero		1


	//   ....[5]....
        /*0144*/ 	.word	0x00000650
        /*0148*/ 	.word	0x000000ff
        /*014c*/ 	.word	0x00000028
        /*0150*/ 	.short	0x0100
        /*0152*/ 	.byte	0x04
	.zero		1


	//   ....[6]....
        /*0154*/ 	.word	0x00000780
        /*0158*/ 	.word	0x000000ff
        /*015c*/ 	.word	0x00000030
        /*0160*/ 	.short	0x0100
        /*0162*/ 	.byte	0x04
	.zero		1


	//   ....[7]....
        /*0164*/ 	.word	0x00000790
        /*0168*/ 	.word	0x000000ff
        /*016c*/ 	.word	0x00000048
        /*0170*/ 	.short	0x0100
        /*0172*/ 	.byte	0x04
	.zero		1


	//   ....[8]....
        /*0174*/ 	.word	0x000007a0
        /*0178*/ 	.word	0x000000ff
        /*017c*/ 	.word	0x00000038
        /*0180*/ 	.short	0x0100
        /*0182*/ 	.byte	0x04
	.zero		1


	//   ....[9]....
        /*0184*/ 	.word	0x000007b0
        /*0188*/ 	.word	0x000000ff
        /*018c*/ 	.word	0x00000050
        /*0190*/ 	.short	0x0100
        /*0192*/ 	.byte	0x04
	.zero		1


	//   ....[10]....
        /*0194*/ 	.word	0x000007c0
        /*0198*/ 	.word	0x000000ff
        /*019c*/ 	.word	0x00000040
        /*01a0*/ 	.short	0x0100
        /*01a2*/ 	.byte	0x04
	.zero		1


	//   ....[11]....
        /*01a4*/ 	.word	0x000007d0
        /*01a8*/ 	.word	0x000000ff
        /*01ac*/ 	.word	0x00000058
        /*01b0*/ 	.short	0x0100
        /*01b2*/ 	.byte	0x04
	.zero		1


	//   ....[12]....
        /*01b4*/ 	.word	0x000008c0
        /*01b8*/ 	.word	0x000000ff
        /*01bc*/ 	.word	0x00000060
        /*01c0*/ 	.short	0x0100
        /*01c2*/ 	.byte	0x06
	.zero		1


	//   ....[13]....
        /*01c4*/ 	.word	0x000008d0
        /*01c8*/ 	.word	0x000000ff
        /*01cc*/ 	.word	0x00000068
        /*01d0*/ 	.short	0x0100
        /*01d2*/ 	.byte	0x06
	.zero		1


	//   ....[14]....
        /*01d4*/ 	.word	0x00000a10
        /*01d8*/ 	.word	0x000000ff
        /*01dc*/ 	.word	0x00000070
        /*01e0*/ 	.short	0x0100
        /*01e2*/ 	.byte	0x06
	.zero		1


	//   ....[15]....
        /*01e4*/ 	.word	0x00000a20
        /*01e8*/ 	.word	0x000000ff
        /*01ec*/ 	.word	0x00000080
        /*01f0*/ 	.short	0x0100
        /*01f2*/ 	.byte	0x06
	.zero		1


	//   ....[16]....
        /*01f4*/ 	.word	0x00000a30
        /*01f8*/ 	.word	0x000000ff
        /*01fc*/ 	.word	0x00000078
        /*0200*/ 	.short	0x0100
        /*0202*/ 	.byte	0x06
	.zero		1


	//   ....[17]....
        /*0204*/ 	.word	0x00000a40
        /*0208*/ 	.word	0x000000ff
        /*020c*/ 	.word	0x00000088
        /*0210*/ 	.short	0x0100
        /*0212*/ 	.byte	0x06
	.zero		1


	//   ....[18]....
        /*0214*/ 	.word	0x00000b70
        /*0218*/ 	.word	0x000000ff
        /*021c*/ 	.word	0x00000090
        /*0220*/ 	.short	0x0100
        /*0222*/ 	.byte	0x04
	.zero		1


	//   ....[19]....
        /*0224*/ 	.word	0x00000b80
        /*0228*/ 	.word	0x000000ff
        /*022c*/ 	.word	0x000000b0
        /*0230*/ 	.short	0x0100
        /*0232*/ 	.byte	0x04
	.zero		1


	//   ....[20]....
        /*0234*/ 	.word	0x00000b90
        /*0238*/ 	.word	0x000000ff
        /*023c*/ 	.word	0x00000098
        /*0240*/ 	.short	0x0100
        /*0242*/ 	.byte	0x04
	.zero		1


	//   ....[21]....
        /*0244*/ 	.word	0x00000ba0
        /*0248*/ 	.word	0x000000ff
        /*024c*/ 	.word	0x000000b8
        /*0250*/ 	.short	0x0100
        /*0252*/ 	.byte	0x04
	.zero		1


	//   ....[22]....
        /*0254*/ 	.word	0x00000bb0
        /*0258*/ 	.word	0x000000ff
        /*025c*/ 	.word	0x000000a0
        /*0260*/ 	.short	0x0100
        /*0262*/ 	.byte	0x04
	.zero		1


	//   ....[23]....
        /*0264*/ 	.word	0x00000bc0
        /*0268*/ 	.word	0x000000ff
        /*026c*/ 	.word	0x000000c0
        /*0270*/ 	.short	0x0100
        /*0272*/ 	.byte	0x04
	.zero		1


	//   ....[24]....
        /*0274*/ 	.word	0x00000bd0
        /*0278*/ 	.word	0x000000ff
        /*027c*/ 	.word	0x000000a8
        /*0280*/ 	.short	0x0100
        /*0282*/ 	.byte	0x04
	.zero		1


	//   ....[25]....
        /*0284*/ 	.word	0x00000be0
        /*0288*/ 	.word	0x000000ff
        /*028c*/ 	.word	0x000000c8
        /*0290*/ 	.short	0x0100
        /*0292*/ 	.byte	0x04
	.zero		1


	//   ....[26]....
        /*0294*/ 	.word	0x00000cd0
        /*0298*/ 	.word	0x000000ff
        /*029c*/ 	.word	0x000000d0
        /*02a0*/ 	.short	0x0100
        /*02a2*/ 	.byte	0x04
	.zero		1


	//   ....[27]....
        /*02a4*/ 	.word	0x00000ce0
        /*02a8*/ 	.word	0x000000ff
        /*02ac*/ 	.word	0x000000e0
        /*02b0*/ 	.short	0x0100
        /*02b2*/ 	.byte	0x04
	.zero		1


	//   ....[28]....
        /*02b4*/ 	.word	0x00000cf0
        /*02b8*/ 	.word	0x000000ff
        /*02bc*/ 	.word	0x000000d8
        /*02c0*/ 	.short	0x0100
        /*02c2*/ 	.byte	0x04
	.zero		1


	//   ....[29]....
        /*02c4*/ 	.word	0x00000d00
        /*02c8*/ 	.word	0x000000ff
        /*02cc*/ 	.word	0x000000e8
        /*02d0*/ 	.short	0x0100
        /*02d2*/ 	.byte	0x04
	.zero		1


	//   ....[30]....
        /*02d4*/ 	.word	0x00001a70
        /*02d8*/ 	.word	0x00000003
        /*02dc*/ 	.word	0x000000e0
        /*02e0*/ 	.short	0x010a
        /*02e2*/ 	.byte	0xff
	.zero		1


	//   ....[31]....
        /*02e4*/ 	.word	0x00001aa0
        /*02e8*/ 	.word	0x00000003
        /*02ec*/ 	.word	0x000000d0
        /*02f0*/ 	.short	0x0101
        /*02f2*/ 	.byte	0xff
	.zero		1


	//   ....[32]....
        /*02f4*/ 	.word	0x00001b80
        /*02f8*/ 	.word	0x000000ff
        /*02fc*/ 	.word	0x00000018
        /*0300*/ 	.short	0x010a
        /*0302*/ 	.byte	0x04
	.zero		1


	//   ....[33]....
        /*0304*/ 	.word	0x00001c00
        /*0308*/ 	.word	0x000000ff
        /*030c*/ 	.word	0x00000018
        /*0310*/ 	.short	0x010a
        /*0312*/ 	.byte	0x39
	.zero		1


	//   ....[34]....
        /*0314*/ 	.word	0x00001d40
        /*0318*/ 	.word	0x000000ff
        /*031c*/ 	.word	0x00000018
        /*0320*/ 	.short	0x010a
        /*0322*/ 	.byte	0x04
	.zero		1


	//   ....[35]....
        /*0324*/ 	.word	0x00002150
        /*0328*/ 	.word	0x000000ff
        /*032c*/ 	.word	0x00000068
        /*0330*/ 	.short	0x0101
        /*0332*/ 	.byte	0x16
	.zero		1


	//   ....[36]....
        /*0334*/ 	.word	0x00002170
        /*0338*/ 	.word	0x000000ff
        /*033c*/ 	.word	0x00000018
        /*0340*/ 	.short	0x010a
        /*0342*/ 	.byte	0x04
	.zero		1


	//   ....[37]....
        /*0344*/ 	.word	0x000021f0
        /*0348*/ 	.word	0x000000ff
        /*034c*/ 	.word	0x00000018
        /*0350*/ 	.short	0x010a
        /*0352*/ 	.byte	0x39
	.zero		1


	//   ....[38]....
        /*0354*/ 	.word	0x00002330
        /*0358*/ 	.word	0x000000ff
        /*035c*/ 	.word	0x00000018
        /*0360*/ 	.short	0x010a
        /*0362*/ 	.byte	0x04
	.zero		1


	//   ....[39]....
        /*0364*/ 	.word	0x00002750
        /*0368*/ 	.word	0x00000003
        /*036c*/ 	.word	0x00000070
        /*0370*/ 	.short	0x010a
        /*0372*/ 	.byte	0xff
	.zero		1


	//   ....[40]....
        /*0374*/ 	.word	0x000028a0
        /*0378*/ 	.word	0x00000000
        /*037c*/ 	.word	0x00000000
        /*0380*/ 	.short	0x0101
        /*0382*/ 	.byte	0xff
	.zero		1


	//   ....[41]....
        /*0384*/ 	.word	0x00002e60
        /*0388*/ 	.word	0x000000ff
        /*038c*/ 	.word	0x00000000
        /*0390*/ 	.short	0x010a
        /*0392*/ 	.byte	0x04
	.zero		1


	//   ....[42]....
        /*0394*/ 	.word	0x00002ef0
        /*0398*/ 	.word	0x000000ff
        /*039c*/ 	.word	0x00000000
        /*03a0*/ 	.short	0x010a
        /*03a2*/ 	.byte	0x05
	.zero		1


	//   ....[43]....
        /*03a4*/ 	.word	0x00002f90
        /*03a8*/ 	.word	0x00000000
        /*03ac*/ 	.word	0x00000000
        /*03b0*/ 	.short	0x010a
        /*03b2*/ 	.byte	0xff
	.zero		1


	//   ....[44]....
        /*03b4*/ 	.word	0x000030b0
        /*03b8*/ 	.word	0x00000002
        /*03bc*/ 	.word	0x000000d0
        /*03c0*/ 	.short	0x010a
        /*03c2*/ 	.byte	0xff
	.zero		1


	//   ....[45]....
        /*03c4*/ 	.word	0x00003110
        /*03c8*/ 	.word	0x00000004
        /*03cc*/ 	.word	0x00000000
        /*03d0*/ 	.short	0x0101
        /*03d2*/ 	.byte	0xff
	.zero		1


	//   ....[46]....
        /*03d4*/ 	.word	0x00003130
        /*03d8*/ 	.word	0x000000ff
        /*03dc*/ 	.word	0x00000080
        /*03e0*/ 	.short	0x010a
        /*03e2*/ 	.byte	0x04
	.zero		1


	//   ....[47]....
        /*03e4*/ 	.word	0x00003250
        /*03e8*/ 	.word	0x00000002
        /*03ec*/ 	.word	0x00000070
        /*03f0*/ 	.short	0x010a
        /*03f2*/ 	.byte	0xff
	.zero		1


	//   ....[48]....
        /*03f4*/ 	.word	0x00003360
        /*03f8*/ 	.word	0x00000002
        /*03fc*/ 	.word	0x00000000
        /*0400*/ 	.short	0x0101
        /*0402*/ 	.byte	0xff
	.zero		1


	//   ....[49]....
        /*0404*/ 	.word	0x000033f0
        /*0408*/ 	.word	0x000000ff
        /*040c*/ 	.word	0x00000080
        /*0410*/ 	.short	0x0106
        /*0412*/ 	.byte	0x04
	.zero		1


	//   ....[50]....
        /*0414*/ 	.word	0x00003410
        /*0418*/ 	.word	0x000000ff
        /*041c*/ 	.word	0x00000080
        /*0420*/ 	.short	0x010a
        /*0422*/ 	.byte	0x04
	.zero		1


	//   ....[51]....
        /*0424*/ 	.word	0x000034a0
        /*0428*/ 	.word	0x000000ff
        /*042c*/ 	.word	0x00000080
        /*0430*/ 	.short	0x0106
        /*0432*/ 	.byte	0x07
	.zero		1


	//   ....[52]....
        /*0434*/ 	.word	0x000034e0
        /*0438*/ 	.word	0x00000000
        /*043c*/ 	.word	0x00000080
        /*0440*/ 	.short	0x010a
        /*0442*/ 	.byte	0xff
	.zero		1


	//   ....[53]....
        /*0444*/ 	.word	0x00003a00
        /*0448*/ 	.word	0x00000000
        /*044c*/ 	.word	0x00000070
        /*0450*/ 	.short	0x010a
        /*0452*/ 	.byte	0xff
	.zero		1


	//   ....[54]....
        /*0454*/ 	.word	0x00003b20
        /*0458*/ 	.word	0x00000003
        /*045c*/ 	.word	0x00000000
        /*0460*/ 	.short	0x0101
        /*0462*/ 	.byte	0xff
	.zero		1


	//   ....[55]....
        /*0464*/ 	.word	0x00003b30
        /*0468*/ 	.word	0x000000ff
        /*046c*/ 	.word	0x00000000
        /*0470*/ 	.short	0x010a
        /*0472*/ 	.byte	0x04
	.zero		1


	//   ....[56]....
        /*0474*/ 	.word	0x00003b80
        /*0478*/ 	.word	0x000000ff
        /*047c*/ 	.word	0x000000b0
        /*0480*/ 	.short	0x010a
        /*0482*/ 	.byte	0x05
	.zero		1


	//   ....[57]....
        /*0484*/ 	.word	0x00003c90
        /*0488*/ 	.word	0x000000ff
        /*048c*/ 	.word	0x00000000
        /*0490*/ 	.short	0x010a
        /*0492*/ 	.byte	0x05
	.zero		1


	//   ....[58]....
        /*0494*/ 	.word	0x00003de0
        /*0498*/ 	.word	0x000000ff
        /*049c*/ 	.word	0x00000000
        /*04a0*/ 	.short	0x010a
        /*04a2*/ 	.byte	0x07
	.zero		1


	//   ....[59]....
        /*04a4*/ 	.word	0x00004520
        /*04a8*/ 	.word	0x000000ff
        /*04ac*/ 	.word	0x00000000
        /*04b0*/ 	.short	0x010a
        /*04b2*/ 	.byte	0x04
	.zero		1


	//   ....[60]....
        /*04b4*/ 	.word	0x000045b0
        /*04b8*/ 	.word	0x000000ff
        /*04bc*/ 	.word	0x00000000
        /*04c0*/ 	.short	0x010a
        /*04c2*/ 	.byte	0x05
	.zero		1


	//   ....[61]....
        /*04c4*/ 	.word	0x00004640
        /*04c8*/ 	.word	0x000000ff
        /*04cc*/ 	.word	0x00000000
        /*04d0*/ 	.short	0x010a
        /*04d2*/ 	.byte	0x05
	.zero		1


	//   ....[62]....
        /*04d4*/ 	.word	0x000046d0
        /*04d8*/ 	.word	0x000000ff
        /*04dc*/ 	.word	0x00000000
        /*04e0*/ 	.short	0x010a
        /*04e2*/ 	.byte	0x04
	.zero		1


	//   ....[63]....
        /*04e4*/ 	.word	0x00004b70
        /*04e8*/ 	.word	0x0000000c
        /*04ec*/ 	.word	0x00000070
        /*04f0*/ 	.short	0x010a
        /*04f2*/ 	.byte	0xff
	.zero		1


	//   ....[64]....
        /*04f4*/ 	.word	0x00004ce0
        /*04f8*/ 	.word	0x00000000
        /*04fc*/ 	.word	0x00000000
        /*0500*/ 	.short	0x0101
        /*0502*/ 	.byte	0xff
	.zero		1


	//   ....[65]....
        /*0504*/ 	.word	0x00005160
        /*0508*/ 	.word	0x000000ff
        /*050c*/ 	.word	0x00000068
        /*0510*/ 	.short	0x010a
        /*0512*/ 	.byte	0x18
	.zero		1


	//   ....[66]....
        /*0514*/ 	.word	0x00005320
        /*0518*/ 	.word	0x000000ff
        /*051c*/ 	.word	0x00000048
        /*0520*/ 	.short	0x010a
        /*0522*/ 	.byte	0x04
	.zero		1


	//   ....[67]....
        /*0524*/ 	.word	0x000054f0
        /*0528*/ 	.word	0x000000ff
        /*052c*/ 	.word	0x00000030
        /*0530*/ 	.short	0x010b
        /*0532*/ 	.byte	0x04
	.zero		1


	//   ....[68]....
        /*0534*/ 	.word	0x00005500
        /*0538*/ 	.word	0x000000ff
        /*053c*/ 	.word	0x00000000
        /*0540*/ 	.short	0x0101
        /*0542*/ 	.byte	0x14
	.zero		1


	//   ....[69]....
        /*0544*/ 	.word	0x00005510
        /*0548*/ 	.word	0x000000ff
        /*054c*/ 	.word	0x00000048
        /*0550*/ 	.short	0x010a
        /*0552*/ 	.byte	0x05
	.zero		1


	//   ....[70]....
        /*0554*/ 	.word	0x00005700
        /*0558*/ 	.word	0x000000ff
        /*055c*/ 	.word	0x00000030
        /*0560*/ 	.short	0x010b
        /*0562*/ 	.byte	0x05
	.zero		1


	//   ....[71]....
        /*0564*/ 	.word	0x00005710
        /*0568*/ 	.word	0x000000ff
        /*056c*/ 	.word	0x00000000
        /*0570*/ 	.short	0x0101
        /*0572*/ 	.byte	0x04
	.zero		1


	//   ....[72]....
        /*0574*/ 	.word	0x000057b0
        /*0578*/ 	.word	0x000000ff
        /*057c*/ 	.word	0x00000000
        /*0580*/ 	.short	0x010a
        /*0582*/ 	.byte	0x04
	.zero		1


	//   ....[73]....
        /*0584*/ 	.word	0x00005840
        /*0588*/ 	.word	0x000000ff
        /*058c*/ 	.word	0x00000000
        /*0590*/ 	.short	0x010a
        /*0592*/ 	.byte	0x05
	.zero		1


	//   ....[74]....
        /*0594*/ 	.word	0x000058e0
        /*0598*/ 	.word	0x00000000
        /*059c*/ 	.word	0x00000000
        /*05a0*/ 	.short	0x010a
        /*05a2*/ 	.byte	0xff
	.zero		1


	//   ....[75]....
        /*05a4*/ 	.word	0x00005c40
        /*05a8*/ 	.word	0x00000000
        /*05ac*/ 	.word	0x00000070
        /*05b0*/ 	.short	0x010a
        /*05b2*/ 	.byte	0xff
	.zero		1


	//   ....[76]....
        /*05b4*/ 	.word	0x00005d10
        /*05b8*/ 	.word	0x00000000
        /*05bc*/ 	.word	0x00000000
        /*05c0*/ 	.short	0x0101
        /*05c2*/ 	.byte	0xff
	.zero		1


	//   ....[77]....
        /*05c4*/ 	.word	0x00006940
        /*05c8*/ 	.word	0x00000002
        /*05cc*/ 	.word	0x00000030
        /*05d0*/ 	.short	0x010a
        /*05d2*/ 	.byte	0xff
	.zero		1


	//   ....[78]....
        /*05d4*/ 	.word	0x00006990
        /*05d8*/ 	.word	0x0000004c
        /*05dc*/ 	.word	0x00000090
        /*05e0*/ 	.short	0x010a
        /*05e2*/ 	.byte	0xff
	.zero		1


	//   ....[79]....
        /*05e4*/ 	.word	0x00006a20
        /*05e8*/ 	.word	0x00000002
        /*05ec*/ 	.word	0x00000030
        /*05f0*/ 	.short	0x010a
        /*05f2*/ 	.byte	0xff
	.zero		1


	//   ....[80]....
        /*05f4*/ 	.word	0x00006c50
        /*05f8*/ 	.word	0x0000004c
        /*05fc*/ 	.word	0x00000090
        /*0600*/ 	.short	0x010a
        /*0602*/ 	.byte	0xff
	.zero		1


	//   ....[81]....
        /*0604*/ 	.word	0x000074f0
        /*0608*/ 	.word	0x00000000
        /*060c*/ 	.word	0x00000000
        /*0610*/ 	.short	0x0101
        /*0612*/ 	.byte	0xff
	.zero		1


	//   ....[82]....
        /*0614*/ 	.word	0x00007500
        /*0618*/ 	.word	0x00000002
        /*061c*/ 	.word	0x00000030
        /*0620*/ 	.short	0x010a
        /*0622*/ 	.byte	0xff
	.zero		1


	//   ....[83]....
        /*0624*/ 	.word	0x000075d0
        /*0628*/ 	.word	0x00000002
        /*062c*/ 	.word	0x00000030
        /*0630*/ 	.short	0x010a
        /*0632*/ 	.byte	0xff
	.zero		1


	//   ....[84]....
        /*0634*/ 	.word	0x00007bf0
        /*0638*/ 	.word	0x000000ff
        /*063c*/ 	.word	0x00000000
        /*0640*/ 	.short	0x0101
        /*0642*/ 	.byte	0x04
	.zero		1


	//   ....[85]....
        /*0644*/ 	.word	0x00007fc0
        /*0648*/ 	.word	0x00000002
        /*064c*/ 	.word	0x00000000
        /*0650*/ 	.short	0x0101
        /*0652*/ 	.byte	0xff
	.zero		1


	//   ....[86]....
        /*0654*/ 	.word	0x00008280
        /*0658*/ 	.word	0x000000ff
        /*065c*/ 	.word	0x00000000
        /*0660*/ 	.short	0x0101
        /*0662*/ 	.byte	0x06
	.zero		1


	//   ....[87]....
        /*0664*/ 	.word	0x000082a0
        /*0668*/ 	.word	0x00000003
        /*066c*/ 	.word	0x000000e0
        /*0670*/ 	.short	0x010a
        /*0672*/ 	.byte	0xff
	.zero		1


	//   ....[88]....
        /*0674*/ 	.word	0x00008300
        /*0678*/ 	.word	0x00000000
        /*067c*/ 	.word	0x00000018
        /*0680*/ 	.short	0x010a
        /*0682*/ 	.byte	0xff
	.zero		1


	//   ....[89]....
        /*0684*/ 	.word	0x00008360
        /*0688*/ 	.word	0x00000000
        /*068c*/ 	.word	0x00000018
        /*0690*/ 	.short	0x010a
        /*0692*/ 	.byte	0xff
	.zero		1


	//   ....[90]....
        /*0694*/ 	.word	0x000083b0
        /*0698*/ 	.word	0x00000003
        /*069c*/ 	.word	0x00000070
        /*06a0*/ 	.short	0x010a
        /*06a2*/ 	.byte	0xff
	.zero		1


	//   ....[91]....
        /*06a4*/ 	.word	0x00008410
        /*06a8*/ 	.word	0x00000000
        /*06ac*/ 	.word	0x00000000
        /*06b0*/ 	.short	0x010a
        /*06b2*/ 	.byte	0xff
	.zero		1


	//   ....[92]....
        /*06b4*/ 	.word	0x00008470
        /*06b8*/ 	.word	0x00000000
        /*06bc*/ 	.word	0x00000000
        /*06c0*/ 	.short	0x010a
        /*06c2*/ 	.byte	0xff
	.zero		1


	//   ....[93]....
        /*06c4*/ 	.word	0x000084c0
        /*06c8*/ 	.word	0x00000002
        /*06cc*/ 	.word	0x000000d0
        /*06d0*/ 	.short	0x010a
        /*06d2*/ 	.byte	0xff
	.zero		1


	//   ....[94]....
        /*06d4*/ 	.word	0x00008520
        /*06d8*/ 	.word	0x00000002
        /*06dc*/ 	.word	0x00000080
        /*06e0*/ 	.short	0x010a
        /*06e2*/ 	.byte	0xff
	.zero		1


	//   ....[95]....
        /*06e4*/ 	.word	0x00008570
        /*06e8*/ 	.word	0x00000002
        /*06ec*/ 	.word	0x00000070
        /*06f0*/ 	.short	0x010a
        /*06f2*/ 	.byte	0xff
	.zero		1


	//   ....[96]....
        /*06f4*/ 	.word	0x000085d0
        /*06f8*/ 	.word	0x00000000
        /*06fc*/ 	.word	0x00000080
        /*0700*/ 	.short	0x010a
        /*0702*/ 	.byte	0xff
	.zero		1


	//   ....[97]....
        /*0704*/ 	.word	0x00008620
        /*0708*/ 	.word	0x00000000
        /*070c*/ 	.word	0x00000070
        /*0710*/ 	.short	0x010a
        /*0712*/ 	.byte	0xff
	.zero		1


	//   ....[98]....
        /*0714*/ 	.word	0x00008690
        /*0718*/ 	.word	0x00000003
        /*071c*/ 	.word	0x000000b0
        /*0720*/ 	.short	0x010a
        /*0722*/ 	.byte	0xff
	.zero		1


	//   ....[99]....
        /*0724*/ 	.word	0x000086f0
        /*0728*/ 	.word	0x00000000
        /*072c*/ 	.word	0x00000000
        /*0730*/ 	.short	0x010a
        /*0732*/ 	.byte	0xff
	.zero		1


	//   ....[100]....
        /*0734*/ 	.word	0x00008750
        /*0738*/ 	.word	0x00000000
        /*073c*/ 	.word	0x00000000
        /*0740*/ 	.short	0x010a
        /*0742*/ 	.byte	0xff
	.zero		1


	//   ....[101]....
        /*0744*/ 	.word	0x000087b0
        /*0748*/ 	.word	0x00000000
        /*074c*/ 	.word	0x00000000
        /*0750*/ 	.short	0x010a
        /*0752*/ 	.byte	0xff
	.zero		1


	//   ....[102]....
        /*0754*/ 	.word	0x00008810
        /*0758*/ 	.word	0x00000000
        /*075c*/ 	.word	0x00000000
        /*0760*/ 	.short	0x010a
        /*0762*/ 	.byte	0xff
	.zero		1


	//   ....[103]....
        /*0764*/ 	.word	0x00008870
        /*0768*/ 	.word	0x00000000
        /*076c*/ 	.word	0x00000000
        /*0770*/ 	.short	0x010a
        /*0772*/ 	.byte	0xff
	.zero		1


	//   ....[104]....
        /*0774*/ 	.word	0x000088c0
        /*0778*/ 	.word	0x0000000c
        /*077c*/ 	.word	0x00000070
        /*0780*/ 	.short	0x010a
        /*0782*/ 	.byte	0xff
	.zero		1


	//   ....[105]....
        /*0784*/ 	.word	0x00008920
        /*0788*/ 	.word	0x00000000
        /*078c*/ 	.word	0x00000068
        /*0790*/ 	.short	0x010a
        /*0792*/ 	.byte	0xff
	.zero		1


	//   ....[106]....
        /*0794*/ 	.word	0x00008980
        /*0798*/ 	.word	0x00000000
        /*079c*/ 	.word	0x00000048
        /*07a0*/ 	.short	0x010a
        /*07a2*/ 	.byte	0xff
	.zero		1


	//   ....[107]....
        /*07a4*/ 	.word	0x000089e0
        /*07a8*/ 	.word	0x00000009
        /*07ac*/ 	.word	0x00000048
        /*07b0*/ 	.short	0x010a
        /*07b2*/ 	.byte	0xff
	.zero		1


	//   ....[108]....
        /*07b4*/ 	.word	0x00008a40
        /*07b8*/ 	.word	0x00000000
        /*07bc*/ 	.word	0x00000000
        /*07c0*/ 	.short	0x010a
        /*07c2*/ 	.byte	0xff
	.zero		1


	//   ....[109]....
        /*07c4*/ 	.word	0x00008aa0
        /*07c8*/ 	.word	0x00000000
        /*07cc*/ 	.word	0x00000000
        /*07d0*/ 	.short	0x010a
        /*07d2*/ 	.byte	0xff
	.zero		1


	//   ....[110]....
        /*07d4*/ 	.word	0x00008af0
        /*07d8*/ 	.word	0x00000000
        /*07dc*/ 	.word	0x00000070
        /*07e0*/ 	.short	0x010a
        /*07e2*/ 	.byte	0xff
	.zero		1


	//   ....[111]....
        /*07e4*/ 	.word	0x00008b40
        /*07e8*/ 	.word	0x00000002
        /*07ec*/ 	.word	0x00000030
        /*07f0*/ 	.short	0x010a
        /*07f2*/ 	.byte	0xff
	.zero		1


	//   ....[112]....
        /*07f4*/ 	.word	0x00008b90
        /*07f8*/ 	.word	0x0000004c
        /*07fc*/ 	.word	0x00000090
        /*0800*/ 	.short	0x010a
        /*0802*/ 	.byte	0xff
	.zero		1


	//   ....[113]....
        /*0804*/ 	.word	0x00008be0
        /*0808*/ 	.word	0x00000002
        /*080c*/ 	.word	0x00000030
        /*0810*/ 	.short	0x010a
        /*0812*/ 	.byte	0xff
	.zero		1


	//----- nvinfo : EIATTR_NUM_MBARRIERS
	.align		4
.L_47:
        /*0814*/ 	.byte	0x03, 0x38
        /*0816*/ 	.short	0x001e


	//----- nvinfo : EIATTR_EXIT_INSTR_OFFSETS
	.align		4
        /*0818*/ 	.byte	0x04, 0x1c
        /*081a*/ 	.short	(.L_49 - .L_48)


	//   ....[0]....
.L_48:
        /*081c*/ 	.word	0x00002fc0


	//   ....[1]....
        /*0820*/ 	.word	0x000034b0


	//   ....[2]....
        /*0824*/ 	.word	0x00003510


	//   ....[3]....
        /*0828*/ 	.word	0x00004940


	//   ....[4]....
        /*082c*/ 	.word	0x00005910


	//   ....[5]....
        /*0830*/ 	.word	0x00005950


	//   ....[6]....
        /*0834*/ 	.word	0x00008180


	//   ....[7]....
        /*0838*/ 	.word	0x000081f0


	//   ....[8]....
        /*083c*/ 	.word	0x00008220


	//   ....[9]....
        /*0840*/ 	.word	0x00008290


	//----- nvinfo : EIATTR_MAX_THREADS
	.align		4
.L_49:
        /*0844*/ 	.byte	0x04, 0x05
        /*0846*/ 	.short	(.L_51 - .L_50)
.L_50:
        /*0848*/ 	.word	0x00000100
        /*084c*/ 	.word	0x00000001
        /*0850*/ 	.word	0x00000001


	//----- nvinfo : EIATTR_CRS_STACK_SIZE
	.align		4
.L_51:
        /*0854*/ 	.byte	0x04, 0x1e
        /*0856*/ 	.short	(.L_53 - .L_52)
.L_52:
        /*0858*/ 	.word	0x00000000


	//----- nvinfo : EIATTR_CBANK_PARAM_SIZE
	.align		4
.L_53:
        /*085c*/ 	.byte	0x03, 0x19
        /*085e*/ 	.short	0x0800


	//----- nvinfo : EIATTR_PARAM_CBANK
	.align		4
        /*0860*/ 	.byte	0x04, 0x0a
        /*0862*/ 	.short	(.L_55 - .L_54)
	.align		4
.L_54:
        /*0864*/ 	.word	index@(.nv.constant0._ZN7cutlass13device_kernelINS_4gemm6kernel13GemmUniversalIN4cute5tupleIJiiiiEEENS1_10collective13CollectiveMmaINS1_35MainloopSm100TmaUmmaWarpSpecializedILi3ELi2ELi4ENS5_IJNS4_1CILi2EEENSA_ILi4EEENSA_ILi1EEEEEEEENS5_IJNSA_ILi64EEESG_NSA_ILi128EEEEEENS_10tfloat32_tENS5_IJlSD_lEEESJ_SK_NS4_8TiledMMAINS4_8MMA_AtomIJNS4_17SM100_MMA_TF32_SSISJ_SJ_fLi64ELi64ELNS4_4UMMA5MajorE0ELSP_0ELNSO_7ScaleInE0ELSQ_0EEEEEENS4_6LayoutINS5_IJSD_SD_SD_EEENS5_IJNSA_ILi0EEESV_SV_EEEEENS5_IJNS4_10UnderscoreESY_SY_EEEEENS4_23SM90_TMA_LOAD_MULTICASTENS4_14ComposedLayoutINS4_7SwizzleILi3ELi4ELi3EEENS4_18smem_ptr_flag_bitsILi32EEENST_INS5_IJNSA_ILi8EEENSA_ILi32EEEEEENS5_IJS18_SD_EEEEEEEvNS4_8identityES11_S1C_vS1D_EENS_8epilogue10collective18CollectiveEpilogueINS1F_23Sm100TmaWarpSpecializedILi3ELi2ELi16ELb1ELb0EEEJSI_NS5_IJNST_ISG_SD_EENST_IS18_SD_EEEEESJ_SK_SJ_SK_NS1F_6fusion15FusionCallbacksIS1J_NS1N_17LinearCombinationISJ_fSJ_fLNS_15FloatRoundStyleE2EEESI_S1M_JEEENS4_5SM1004TMEM4LOAD26SM100_TMEM_LOAD_16dp128b8xENS4_13SM90_TMA_LOADES1C_NS4_17SM75_U32x4_LDSM_NENS4_14SM90_TMA_STOREES1C_NS4_17SM90_U32x4_STSM_NENS4_39AutoVectorizingCopyWithAssumedAlignmentILi128EEEEEEvvEEEEvNT_6ParamsE)
        /*0868*/ 	.short	0x0380
        /*086a*/ 	.short	0x0800


	//----- nvinfo : EIATTR_SW_WAR
	.align		4
.L_55:
        /*086c*/ 	.byte	0x04, 0x36
        /*086e*/ 	.short	(.L_57 - .L_56)
.L_56:
        /*0870*/ 	.word	0x00000008
.L_57:


//--------------------- .nv.callgraph             --------------------------
	.section	.nv.callgraph,"",@"SHT_CUDA_CALLGRAPH"
	.align	4
	.sectionentsize	8
	.align		4
        /*0000*/ 	.word	0x00000000
	.align		4
        /*0004*/ 	.word	0xffffffff
	.align		4
        /*0008*/ 	.word	index@(_ZN7cutlass13device_kernelINS_4gemm6kernel13GemmUniversalIN4cute5tupleIJiiiiEEENS1_10collective13CollectiveMmaINS1_35MainloopSm100TmaUmmaWarpSpecializedILi3ELi2ELi4ENS5_IJNS4_1CILi2EEENSA_ILi4EEENSA_ILi1EEEEEEEENS5_IJNSA_ILi64EEESG_NSA_ILi128EEEEEENS_10tfloat32_tENS5_IJlSD_lEEESJ_SK_NS4_8TiledMMAINS4_8MMA_AtomIJNS4_17SM100_MMA_TF32_SSISJ_SJ_fLi64ELi64ELNS4_4UMMA5MajorE0ELSP_0ELNSO_7ScaleInE0ELSQ_0EEEEEENS4_6LayoutINS5_IJSD_SD_SD_EEENS5_IJNSA_ILi0EEESV_SV_EEEEENS5_IJNS4_10UnderscoreESY_SY_EEEEENS4_23SM90_TMA_LOAD_MULTICASTENS4_14ComposedLayoutINS4_7SwizzleILi3ELi4ELi3EEENS4_18smem_ptr_flag_bitsILi32EEENST_INS5_IJNSA_ILi8EEENSA_ILi32EEEEEENS5_IJS18_SD_EEEEEEEvNS4_8identityES11_S1C_vS1D_EENS_8epilogue10collective18CollectiveEpilogueINS1F_23Sm100TmaWarpSpecializedILi3ELi2ELi16ELb1ELb0EEEJSI_NS5_IJNST_ISG_SD_EENST_IS18_SD_EEEEESJ_SK_SJ_SK_NS1F_6fusion15FusionCallbacksIS1J_NS1N_17LinearCombinationISJ_fSJ_fLNS_15FloatRoundStyleE2EEESI_S1M_JEEENS4_5SM1004TMEM4LOAD26SM100_TMEM_LOAD_16dp128b8xENS4_13SM90_TMA_LOADES1C_NS4_17SM75_U32x4_LDSM_NENS4_14SM90_TMA_STOREES1C_NS4_17SM90_U32x4_STSM_NENS4_39AutoVectorizingCopyWithAssumedAlignmentILi128EEEEEEvvEEEEvNT_6ParamsE)
	.align		4
        /*000c*/ 	.word	index@(__assertfail)
	.align		4
        /*0010*/ 	.word	0x00000000
	.align		4
        /*0014*/ 	.word	0xfffffffe
	.align		4
        /*0018*/ 	.word	0x00000000
	.align		4
        /*001c*/ 	.word	0xfffffffd
	.align		4
        /*0020*/ 	.word	0x00000000
	.align		4
        /*0024*/ 	.word	0xfffffffc


//--------------------- .nv.constant4             --------------------------
	.section	.nv.constant4,"a",@progbits
	.align	8
	.align		8
.nv.constant4:
        /*0000*/ 	.dword	__assertfail
	.align		8
        /*0008*/ 	.dword	__unnamed_1
	.align		8
        /*0010*/ 	.dword	__unnamed_2
	.align		8
        /*0018*/ 	.dword	_ZN40_INTERNAL_6b6a5824_4_k_cu_2b59488e_192594cuda3std3__45__cpo5beginE
	.align		8
        /*0020*/ 	.dword	_ZN40_INTERNAL_6b6a5824_4_k_cu_2b59488e_192594cuda3std3__45__cpo3endE
	.align		8
        /*0028*/ 	.dword	_ZN40_INTERNAL_6b6a5824_4_k_cu_2b59488e_192594cuda3std3__45__cpo6cbeginE
	.align		8
        /*0030*/ 	.dword	_ZN40_INTERNAL_6b6a5824_4_k_cu_2b59488e_192594cuda3std3__45__cpo4cendE
	.align		8
        /*0038*/ 	.dword	_ZN40_INTERNAL_6b6a5824_4_k_cu_2b59488e_192594cuda3std3__442_GLOBAL__N__6b6a5824_4_k_cu_2b59488e_192596ignoreE
	.align		8
        /*0040*/ 	.dword	_ZN40_INTERNAL_6b6a5824_4_k_cu_2b59488e_192594cuda3std3__419piecewise_constructE
	.align		8
        /*0048*/ 	.dword	_ZN40_INTERNAL_6b6a5824_4_k_cu_2b59488e_192594cuda3std3__48in_placeE
	.align		8
        /*0050*/ 	.dword	_ZN40_INTERNAL_6b6a5824_4_k_cu_2b59488e_192594cuda3std6ranges3__45__cpo4swapE
	.align		8
        /*0058*/ 	.dword	_ZN40_INTERNAL_6b6a5824_4_k_cu_2b59488e_192594cuda3std6ranges3__45__cpo9iter_moveE
	.align		8
        /*0060*/ 	.dword	_ZN40_INTERNAL_6b6a5824_4_k_cu_2b59488e_192594cute7productE
	.align		8
        /*0068*/ 	.dword	_ZN40_INTERNAL_6b6a5824_4_k_cu_2b59488e_192594cute1_E
	.align		8
        /*0070*/ 	.dword	$str$25
	.align		8
        /*0078*/ 	.dword	$str$26
	.align		8
        /*0080*/ 	.dword	$str$27
	.align		8
        /*0088*/ 	.dword	$str$28


//--------------------- .text._ZN7cutlass13device_kernelINS_4gemm6kernel13GemmUniversalIN4cute5tupleIJiiiiEEENS1_10collective13CollectiveMmaINS1_35MainloopSm100TmaUmmaWarpSpecializedILi3ELi2ELi4ENS5_IJNS4_1CILi2EEENSA_ILi4EEENSA_ILi1EEEEEEEENS5_IJNSA_ILi64EEESG_NSA_ILi128EEEEEENS_10tfloat32_tENS5_IJlSD_lEEESJ_SK_NS4_8TiledMMAINS4_8MMA_AtomIJNS4_17SM100_MMA_TF32_SSISJ_SJ_fLi64ELi64ELNS4_4UMMA5MajorE0ELSP_0ELNSO_7ScaleInE0ELSQ_0EEEEEENS4_6LayoutINS5_IJSD_SD_SD_EEENS5_IJNSA_ILi0EEESV_SV_EEEEENS5_IJNS4_10UnderscoreESY_SY_EEEEENS4_23SM90_TMA_LOAD_MULTICASTENS4_14ComposedLayoutINS4_7SwizzleILi3ELi4ELi3EEENS4_18smem_ptr_flag_bitsILi32EEENST_INS5_IJNSA_ILi8EEENSA_ILi32EEEEEENS5_IJS18_SD_EEEEEEEvNS4_8identityES11_S1C_vS1D_EENS_8epilogue10collective18CollectiveEpilogueINS1F_23Sm100TmaWarpSpecializedILi3ELi2ELi16ELb1ELb0EEEJSI_NS5_IJNST_ISG_SD_EENST_IS18_SD_EEEEESJ_SK_SJ_SK_NS1F_6fusion15FusionCallbacksIS1J_NS1N_17LinearCombinationISJ_fSJ_fLNS_15FloatRoundStyleE2EEESI_S1M_JEEENS4_5SM1004TMEM4LOAD26SM100_TMEM_LOAD_16dp128b8xENS4_13SM90_TMA_LOADES1C_NS4_17SM75_U32x4_LDSM_NENS4_14SM90_TMA_STOREES1C_NS4_17SM90_U32x4_STSM_NENS4_39AutoVectorizingCopyWithAssumedAlignmentILi128EEEEEEvvEEEEvNT_6ParamsE --------------------------
	.section	.text._ZN7cutlass13device_kernelINS_4gemm6kernel13GemmUniversalIN4cute5tupleIJiiiiEEENS1_10collective13CollectiveMmaINS1_35MainloopSm100TmaUmmaWarpSpecializedILi3ELi2ELi4ENS5_IJNS4_1CILi2EEENSA_ILi4EEENSA_ILi1EEEEEEEENS5_IJNSA_ILi64EEESG_NSA_ILi128EEEEEENS_10tfloat32_tENS5_IJlSD_lEEESJ_SK_NS4_8TiledMMAINS4_8MMA_AtomIJNS4_17SM100_MMA_TF32_SSISJ_SJ_fLi64ELi64ELNS4_4UMMA5MajorE0ELSP_0ELNSO_7ScaleInE0ELSQ_0EEEEEENS4_6LayoutINS5_IJSD_SD_SD_EEENS5_IJNSA_ILi0EEESV_SV_EEEEENS5_IJNS4_10UnderscoreESY_SY_EEEEENS4_23SM90_TMA_LOAD_MULTICASTENS4_14ComposedLayoutINS4_7SwizzleILi3ELi4ELi3EEENS4_18smem_ptr_flag_bitsILi32EEENST_INS5_IJNSA_ILi8EEENSA_ILi32EEEEEENS5_IJS18_SD_EEEEEEEvNS4_8identityES11_S1C_vS1D_EENS_8epilogue10collective18CollectiveEpilogueINS1F_23Sm100TmaWarpSpecializedILi3ELi2ELi16ELb1ELb0EEEJSI_NS5_IJNST_ISG_SD_EENST_IS18_SD_EEEEESJ_SK_SJ_SK_NS1F_6fusion15FusionCallbacksIS1J_NS1N_17LinearCombinationISJ_fSJ_fLNS_15FloatRoundStyleE2EEESI_S1M_JEEENS4_5SM1004TMEM4LOAD26SM100_TMEM_LOAD_16dp128b8xENS4_13SM90_TMA_LOADES1C_NS4_17SM75_U32x4_LDSM_NENS4_14SM90_TMA_STOREES1C_NS4_17SM90_U32x4_STSM_NENS4_39AutoVectorizingCopyWithAssumedAlignmentILi128EEEEEEvvEEEEvNT_6ParamsE,"ax",@progbits
	.align	128
.text._ZN7cutlass13device_kernelINS_4gemm6kernel13GemmUniversalIN4cute5tupleIJiiiiEEENS1_10collective13CollectiveMmaINS1_35MainloopSm100TmaUmmaWarpSpecializedILi3ELi2ELi4ENS5_IJNS4_1CILi2EEENSA_ILi4EEENSA_ILi1EEEEEEEENS5_IJNSA_ILi64EEESG_NSA_ILi128EEEEEENS_10tfloat32_tENS5_IJlSD_lEEESJ_SK_NS4_8TiledMMAINS4_8MMA_AtomIJNS4_17SM100_MMA_TF32_SSISJ_SJ_fLi64ELi64ELNS4_4UMMA5MajorE0ELSP_0ELNSO_7ScaleInE0ELSQ_0EEEEEENS4_6LayoutINS5_IJSD_SD_SD_EEENS5_IJNSA_ILi0EEESV_SV_EEEEENS5_IJNS4_10UnderscoreESY_SY_EEEEENS4_23SM90_TMA_LOAD_MULTICASTENS4_14ComposedLayoutINS4_7SwizzleILi3ELi4ELi3EEENS4_18smem_ptr_flag_bitsILi32EEENST_INS5_IJNSA_ILi8EEENSA_ILi32EEEEEENS5_IJS18_SD_EEEEEEEvNS4_8identityES11_S1C_vS1D_EENS_8epilogue10collective18CollectiveEpilogueINS1F_23Sm100TmaWarpSpecializedILi3ELi2ELi16ELb1ELb0EEEJSI_NS5_IJNST_ISG_SD_EENST_IS18_SD_EEEEESJ_SK_SJ_SK_NS1F_6fusion15FusionCallbacksIS1J_NS1N_17LinearCombinationISJ_fSJ_fLNS_15FloatRoundStyleE2EEESI_S1M_JEEENS4_5SM1004TMEM4LOAD26SM100_TMEM_LOAD_16dp128b8xENS4_13SM90_TMA_LOADES1C_NS4_17SM75_U32x4_LDSM_NENS4_14SM90_TMA_STOREES1C_NS4_17SM90_U32x4_STSM_NENS4_39AutoVectorizingCopyWithAssumedAlignmentILi128EEEEEEvvEEEEvNT_6ParamsE:
        .type           _ZN7cutlass13device_kernelINS_4gemm6kernel13GemmUniversalIN4cute5tupleIJiiiiEEENS1_10collective13CollectiveMmaINS1_35MainloopSm100TmaUmmaWarpSpecializedILi3ELi2ELi4ENS5_IJNS4_1CILi2EEENSA_ILi4EEENSA_ILi1EEEEEEEENS5_IJNSA_ILi64EEESG_NSA_ILi128EEEEEENS_10tfloat32_tENS5_IJlSD_lEEESJ_SK_NS4_8TiledMMAINS4_8MMA_AtomIJNS4_17SM100_MMA_TF32_SSISJ_SJ_fLi64ELi64ELNS4_4UMMA5MajorE0ELSP_0ELNSO_7ScaleInE0ELSQ_0EEEEEENS4_6LayoutINS5_IJSD_SD_SD_EEENS5_IJNSA_ILi0EEESV_SV_EEEEENS5_IJNS4_10UnderscoreESY_SY_EEEEENS4_23SM90_TMA_LOAD_MULTICASTENS4_14ComposedLayoutINS4_7SwizzleILi3ELi4ELi3EEENS4_18smem_ptr_flag_bitsILi32EEENST_INS5_IJNSA_ILi8EEENSA_ILi32EEEEEENS5_IJS18_SD_EEEEEEEvNS4_8identityES11_S1C_vS1D_EENS_8epilogue10collective18CollectiveEpilogueINS1F_23Sm100TmaWarpSpecializedILi3ELi2ELi16ELb1ELb0EEEJSI_NS5_IJNST_ISG_SD_EENST_IS18_SD_EEEEESJ_SK_SJ_SK_NS1F_6fusion15FusionCallbacksIS1J_NS1N_17LinearCombinationISJ_fSJ_fLNS_15FloatRoundStyleE2EEESI_S1M_JEEENS4_5SM1004TMEM4LOAD26SM100_TMEM_LOAD_16dp128b8xENS4_13SM90_TMA_LOADES1C_NS4_17SM75_U32x4_LDSM_NENS4_14SM90_TMA_STOREES1C_NS4_17SM90_U32x4_STSM_NENS4_39AutoVectorizingCopyWithAssumedAlignmentILi128EEEEEEvvEEEEvNT_6ParamsE,@function
        .size           _ZN7cutlass13device_kernelINS_4gemm6kernel13GemmUniversalIN4cute5tupleIJiiiiEEENS1_10collective13CollectiveMmaINS1_35MainloopSm100TmaUmmaWarpSpecializedILi3ELi2ELi4ENS5_IJNS4_1CILi2EEENSA_ILi4EEENSA_ILi1EEEEEEEENS5_IJNSA_ILi64EEESG_NSA_ILi128EEEEEENS_10tfloat32_tENS5_IJlSD_lEEESJ_SK_NS4_8TiledMMAINS4_8MMA_AtomIJNS4_17SM100_MMA_TF32_SSISJ_SJ_fLi64ELi64ELNS4_4UMMA5MajorE0ELSP_0ELNSO_7ScaleInE0ELSQ_0EEEEEENS4_6LayoutINS5_IJSD_SD_SD_EEENS5_IJNSA_ILi0EEESV_SV_EEEEENS5_IJNS4_10UnderscoreESY_SY_EEEEENS4_23SM90_TMA_LOAD_MULTICASTENS4_14ComposedLayoutINS4_7SwizzleILi3ELi4ELi3EEENS4_18smem_ptr_flag_bitsILi32EEENST_INS5_IJNSA_ILi8EEENSA_ILi32EEEEEENS5_IJS18_SD_EEEEEEEvNS4_8identityES11_S1C_vS1D_EENS_8epilogue10collective18CollectiveEpilogueINS1F_23Sm100TmaWarpSpecializedILi3ELi2ELi16ELb1ELb0EEEJSI_NS5_IJNST_ISG_SD_EENST_IS18_SD_EEEEESJ_SK_SJ_SK_NS1F_6fusion15FusionCallbacksIS1J_NS1N_17LinearCombinationISJ_fSJ_fLNS_15FloatRoundStyleE2EEESI_S1M_JEEENS4_5SM1004TMEM4LOAD26SM100_TMEM_LOAD_16dp128b8xENS4_13SM90_TMA_LOADES1C_NS4_17SM75_U32x4_LDSM_NENS4_14SM90_TMA_STOREES1C_NS4_17SM90_U32x4_STSM_NENS4_39AutoVectorizingCopyWithAssumedAlignmentILi128EEEEEEvvEEEEvNT_6ParamsE,(.L_x_162 - _ZN7cutlass13device_kernelINS_4gemm6kernel13GemmUniversalIN4cute5tupleIJiiiiEEENS1_10collective13CollectiveMmaINS1_35MainloopSm100TmaUmmaWarpSpecializedILi3ELi2ELi4ENS5_IJNS4_1CILi2EEENSA_ILi4EEENSA_ILi1EEEEEEEENS5_IJNSA_ILi64EEESG_NSA_ILi128EEEEEENS_10tfloat32_tENS5_IJlSD_lEEESJ_SK_NS4_8TiledMMAINS4_8MMA_AtomIJNS4_17SM100_MMA_TF32_SSISJ_SJ_fLi64ELi64ELNS4_4UMMA5MajorE0ELSP_0ELNSO_7ScaleInE0ELSQ_0EEEEEENS4_6LayoutINS5_IJSD_SD_SD_EEENS5_IJNSA_ILi0EEESV_SV_EEEEENS5_IJNS4_10UnderscoreESY_SY_EEEEENS4_23SM90_TMA_LOAD_MULTICASTENS4_14ComposedLayoutINS4_7SwizzleILi3ELi4ELi3EEENS4_18smem_ptr_flag_bitsILi32EEENST_INS5_IJNSA_ILi8EEENSA_ILi32EEEEEENS5_IJS18_SD_EEEEEEEvNS4_8identityES11_S1C_vS1D_EENS_8epilogue10collective18CollectiveEpilogueINS1F_23Sm100TmaWarpSpecializedILi3ELi2ELi16ELb1ELb0EEEJSI_NS5_IJNST_ISG_SD_EENST_IS18_SD_EEEEESJ_SK_SJ_SK_NS1F_6fusion15FusionCallbacksIS1J_NS1N_17LinearCombinationISJ_fSJ_fLNS_15FloatRoundStyleE2EEESI_S1M_JEEENS4_5SM1004TMEM4LOAD26SM100_TMEM_LOAD_16dp128b8xENS4_13SM90_TMA_LOADES1C_NS4_17SM75_U32x4_LDSM_NENS4_14SM90_TMA_STOREES1C_NS4_17SM90_U32x4_STSM_NENS4_39AutoVectorizingCopyWithAssumedAlignmentILi128EEEEEEvvEEEEvNT_6ParamsE)
        .other          _ZN7cutlass13device_kernelINS_4gemm6kernel13GemmUniversalIN4cute5tupleIJiiiiEEENS1_10collective13CollectiveMmaINS1_35MainloopSm100TmaUmmaWarpSpecializedILi3ELi2ELi4ENS5_IJNS4_1CILi2EEENSA_ILi4EEENSA_ILi1EEEEEEEENS5_IJNSA_ILi64EEESG_NSA_ILi128EEEEEENS_10tfloat32_tENS5_IJlSD_lEEESJ_SK_NS4_8TiledMMAINS4_8MMA_AtomIJNS4_17SM100_MMA_TF32_SSISJ_SJ_fLi64ELi64ELNS4_4UMMA5MajorE0ELSP_0ELNSO_7ScaleInE0ELSQ_0EEEEEENS4_6LayoutINS5_IJSD_SD_SD_EEENS5_IJNSA_ILi0EEESV_SV_EEEEENS5_IJNS4_10UnderscoreESY_SY_EEEEENS4_23SM90_TMA_LOAD_MULTICASTENS4_14ComposedLayoutINS4_7SwizzleILi3ELi4ELi3EEENS4_18smem_ptr_flag_bitsILi32EEENST_INS5_IJNSA_ILi8EEENSA_ILi32EEEEEENS5_IJS18_SD_EEEEEEEvNS4_8identityES11_S1C_vS1D_EENS_8epilogue10collective18CollectiveEpilogueINS1F_23Sm100TmaWarpSpecializedILi3ELi2ELi16ELb1ELb0EEEJSI_NS5_IJNST_ISG_SD_EENST_IS18_SD_EEEEESJ_SK_SJ_SK_NS1F_6fusion15FusionCallbacksIS1J_NS1N_17LinearCombinationISJ_fSJ_fLNS_15FloatRoundStyleE2EEESI_S1M_JEEENS4_5SM1004TMEM4LOAD26SM100_TMEM_LOAD_16dp128b8xENS4_13SM90_TMA_LOADES1C_NS4_17SM75_U32x4_LDSM_NENS4_14SM90_TMA_STOREES1C_NS4_17SM90_U32x4_STSM_NENS4_39AutoVectorizingCopyWithAssumedAlignmentILi128EEEEEEvvEEEEvNT_6ParamsE,@"STO_CUDA_ENTRY STV_DEFAULT"
_ZN7cutlass13device_kernelINS_4gemm6kernel13GemmUniversalIN4cute5tupleIJiiiiEEENS1_10collective13CollectiveMmaINS1_35MainloopSm100TmaUmmaWarpSpecializedILi3ELi2ELi4ENS5_IJNS4_1CILi2EEENSA_ILi4EEENSA_ILi1EEEEEEEENS5_IJNSA_ILi64EEESG_NSA_ILi128EEEEEENS_10tfloat32_tENS5_IJlSD_lEEESJ_SK_NS4_8TiledMMAINS4_8MMA_AtomIJNS4_17SM100_MMA_TF32_SSISJ_SJ_fLi64ELi64ELNS4_4UMMA5MajorE0ELSP_0ELNSO_7ScaleInE0ELSQ_0EEEEEENS4_6LayoutINS5_IJSD_SD_SD_EEENS5_IJNSA_ILi0EEESV_SV_EEEEENS5_IJNS4_10UnderscoreESY_SY_EEEEENS4_23SM90_TMA_LOAD_MULTICASTENS4_14ComposedLayoutINS4_7SwizzleILi3ELi4ELi3EEENS4_18smem_ptr_flag_bitsILi32EEENST_INS5_IJNSA_ILi8EEENSA_ILi32EEEEEENS5_IJS18_SD_EEEEEEEvNS4_8identityES11_S1C_vS1D_EENS_8epilogue10collective18CollectiveEpilogueINS1F_23Sm100TmaWarpSpecializedILi3ELi2ELi16ELb1ELb0EEEJSI_NS5_IJNST_ISG_SD_EENST_IS18_SD_EEEEESJ_SK_SJ_SK_NS1F_6fusion15FusionCallbacksIS1J_NS1N_17LinearCombinationISJ_fSJ_fLNS_15FloatRoundStyleE2EEESI_S1M_JEEENS4_5SM1004TMEM4LOAD26SM100_TMEM_LOAD_16dp128b8xENS4_13SM90_TMA_LOADES1C_NS4_17SM75_U32x4_LDSM_NENS4_14SM90_TMA_STOREES1C_NS4_17SM90_U32x4_STSM_NENS4_39AutoVectorizingCopyWithAssumedAlignmentILi128EEEEEEvvEEEEvNT_6ParamsE:
[----:B------:R-:W1:Y:S01]  /*0000*/  LDC R1, c[0x0][0x37c] ;  /* 0x0000df00ff017b82 */ /* 0x000e620000000800 */
[----:B------:R-:W2:Y:S01]  /*0010*/  S2R R71, SR_TID.X ;  /* 0x0000000000477919 */ /* 0x000ea20000002100 */
[----:B------:R-:W3:Y:S01]  /*0020*/  LDCU.64 UR8, c[0x0][0x890] ;  /* 0x00011200ff0877ac */ /* 0x000ee20008000a00 */
[----:B------:R-:W-:Y:S02]  /*0030*/  PRMT R61, RZ, 0x7610, R61 ;  /* 0x00007610ff3d7816 */ /* 0x000fe4000000003d */
[----:B------:R-:W-:Y:S02]  /*0040*/  ELECT P4, URZ, PT ;  /* 0x0000000000ff782f */ /* 0x000fe40003880000 */
[----:B---3--:R-:W-:-:S04]  /*0050*/  ISETP.NE.U32.AND P0, PT, RZ, UR8, PT ;  /* 0x00000008ff007c0c */ /* 0x008fc8000bf05070 */
[----:B------:R-:W-:Y:S02]  /*0060*/  ISETP.NE.AND.EX P1, PT, RZ, UR9, PT, P0 ;  /* 0x00000009ff007c0c */ /* 0x000fe4000bf25300 */
[----:B--2---:R-:W-:-:S05]  /*0070*/  SHF.R.U32.HI R62, RZ, 0x5, R71 ;  /* 0x00000005ff3e7819 */ /* 0x004fca0000011647 */
[----:B------:R-:W2:Y:S02]  /*0080*/  SHFL.IDX PT, R0, R62, RZ, 0x1f ;  /* 0x00001fff3e007589 */ /* 0x000ea400000e0000 */
[----:B--2---:R-:W-:-:S04]  /*0090*/  R2UR UR22, R0 ;  /* 0x00000000001672ca */ /* 0x004fc800000e0000 */
[----:B-1----:R-:W-:Y:S05]  /*00a0*/  @P1 BRA `(.L_x_0) ;  /* 0x0000000000301947 */ /* 0x002fea0003800000 */
[----:B------:R-:W1:Y:S02]  /*00b0*/  LDCU.64 UR4, c[0x0][0x888] ;  /* 0x00011100ff0477ac */ /* 0x000e640008000a00 */
[----:B-1----:R-:W-:-:S04]  /*00c0*/  UISETP.NE.U32.AND UP0, UPT, UR4, URZ, UPT ;  /* 0x000000ff0400728c */ /* 0x002fc8000bf05070 */
[----:B------:R-:W-:-:S09]  /*00d0*/  UISETP.NE.AND.EX UP0, UPT, UR5, URZ, UPT, UP0 ;  /* 0x000000ff0500728c */ /* 0x000fd2000bf05300 */
[----:B------:R-:W-:Y:S05]  /*00e0*/  BRA.U !UP0, `(.L_x_1) ;  /* 0x0000000108147547 */ /* 0x000fea000b800000 */
[----:B------:R-:W1:Y:S01]  /*00f0*/  LDC.64 R2, c[0x0][0x888] ;  /* 0x00022200ff027b82 */ /* 0x000e620000000a00 */
[----:B------:R-:W1:Y:S02]  /*0100*/  LDCU.64 UR4, c[0x0][0x358] ;  /* 0x00006b00ff0477ac */ /* 0x000e640008000a00 */
[----:B-1----:R1:W5:Y:S01]  /*0110*/  LDG.E R27, desc[UR4][R2.64] ;  /* 0x00000004021b7981 */ /* 0x002362000c1e1900 */
[----:B------:R-:W-:Y:S01]  /*0120*/  HFMA2 R61, -RZ, RZ, 0, 5.9604644775390625e-08 ;  /* 0x00000001ff3d7431 */ /* 0x000fe200000001ff */
[----:B------:R-:W-:Y:S05]  /*0130*/  BRA `(.L_x_0) ;  /* 0x00000000000c7947 */ /* 0x000fea0003800000 */
.L_x_1:
[----:B------:R-:W1:Y:S01]  /*0140*/  LDCU UR4, c[0x0][0x880] ;  /* 0x00011000ff0477ac */ /* 0x000e620008000800 */
[----:B------:R-:W-:Y:S01]  /*0150*/  HFMA2 R61, -RZ, RZ, 0, 5.9604644775390625e-08 ;  /* 0x00000001ff3d7431 */ /* 0x000fe200000001ff */
[----:B-1----:R-:W-:-:S07]  /*0160*/  MOV R27, UR4 ;  /* 0x00000004001b7c02 */ /* 0x002fce0008000f00 */
.L_x_0:
[----:B------:R-:W2:Y:S02]  /*0170*/  LDCU.64 UR4, c[0x0][0x8b0] ;  /* 0x00011600ff0477ac */ /* 0x000ea40008000a00 */
[----:B--2---:R-:W-:-:S04]  /*0180*/  UISETP.NE.U32.AND UP0, UPT, UR4, URZ, UPT ;  /* 0x000000ff0400728c */ /* 0x004fc8000bf05070 */
[----:B------:R-:W-:-:S09]  /*0190*/  UISETP.NE.AND.EX UP0, UPT, UR5, URZ, UPT, UP0 ;  /* 0x000000ff0500728c */ /* 0x000fd2000bf05300 */
[----:B------:R-:W-:Y:S05]  /*01a0*/  BRA.U UP0, `(.L_x_2) ;  /* 0x0000000100287547 */ /* 0x000fea000b800000 */
[----:B------:R-:W2:Y:S02]  /*01b0*/  LDCU.64 UR4, c[0x0][0x8a8] ;  /* 0x00011500ff0477ac */ /* 0x000ea40008000a00 */
[----:B--2---:R-:W-:-:S04]  /*01c0*/  UISETP.NE.U32.AND UP0, UPT, UR4, URZ, UPT ;  /* 0x000000ff0400728c */ /* 0x004fc8000bf05070 */
[----:B------:R-:W-:-:S09]  /*01d0*/  UISETP.NE.AND.EX UP0, UPT, UR5, URZ, UPT, UP0 ;  /* 0x000000ff0500728c */ /* 0x000fd2000bf05300 */
[----:B------:R-:W-:Y:S05]  /*01e0*/  BRA.U !UP0, `(.L_x_3) ;  /* 0x0000000108107547 */ /* 0x000fea000b800000 */
[----:B------:R-:W2:Y:S01]  /*01f0*/  LDC.64 R24, c[0x0][0x8a8] ;  /* 0x00022a00ff187b82 */ /* 0x000ea20000000a00 */
[----:B------:R-:W2:Y:S02]  /*0200*/  LDCU.64 UR4, c[0x0][0x358] ;  /* 0x00006b00ff0477ac */ /* 0x000ea40008000a00 */
[----:B--2---:R2:W5:Y:S01]  /*0210*/  LDG.E R24, desc[UR4][R24.64] ;  /* 0x0000000418187981 */ /* 0x004562000c1e1900 */
[----:B------:R-:W-:Y:S05]  /*0220*/  BRA `(.L_x_2) ;  /* 0x0000000000087947 */ /* 0x000fea0003800000 */
.L_x_3:
[----:B------:R-:W2:Y:S02]  /*0230*/  LDCU UR4, c[0x0][0x8a0] ;  /* 0x00011400ff0477ac */ /* 0x000ea40008000800 */
[----:B--2---:R-:W-:Y:S02]  /*0240*/  MOV R24, UR4 ;  /* 0x0000000400187c02 */ /* 0x004fe40008000f00 */
.L_x_2:
[----:B------:R-:W-:Y:S01]  /*0250*/  IMAD.U32 R0, RZ, RZ, UR22 ;  /* 0x00000016ff007e24 */ /* 0x000fe2000f8e00ff */
[----:B------:R-:W-:Y:S04]  /*0260*/  BSSY.RECONVERGENT B0, `(.L_x_4) ;  /* 0x000000c000007945 */ /* 0x000fe80003800200 */
[C---:B------:R-:W-:Y:S02]  /*0270*/  ISETP.NE.OR P2, PT, R0.reuse, 0x1, !P4 ;  /* 0x000000010000780c */ /* 0x040fe40006745670 */
[----:B------:R-:W-:-:S11]  /*0280*/  ISETP.NE.OR P1, PT, R0, 0x3, !P4 ;  /* 0x000000030000780c */ /* 0x000fd60006725670 */
[----:B------:R-:W-:Y:S05]  /*0290*/  @P2 BRA `(.L_x_5) ;  /* 0x0000000000202947 */ /* 0x000fea0003800000 */
[----:B------:R-:W3:Y:S02]  /*02a0*/  LDCU.64 UR4, c[0x0][0x348] ;  /* 0x00006900ff0477ac */ /* 0x000ee40008000a00 */
[----:B---3--:R-:W-:Y:S02]  /*02b0*/  UIADD3 UR6, UP1, UPT, UR4, 0x80, URZ ;  /* 0x0000008004067890 */ /* 0x008fe4000ff3e0ff */
[----:B------:R-:W-:Y:S02]  /*02c0*/  UIADD3 UR4, UP0, UPT, UR4, 0x180, URZ ;  /* 0x0000018004047890 */ /* 0x000fe4000ff1e0ff */
[----:B------:R-:W-:Y:S02]  /*02d0*/  UIADD3.X UR7, UPT, UPT, URZ, UR5, URZ, UP1, !UPT ;  /* 0x00000005ff077290 */ /* 0x000fe40008ffe4ff */
[----:B------:R-:W-:-:S07]  /*02e0*/  UIADD3.X UR5, UPT, UPT, URZ, UR5, URZ, UP0, !UPT ;  /* 0x00000005ff057290 */ /* 0x000fce00087fe4ff */
[----:B------:R3:W-:Y:S02]  /*02f0*/  UTMACCTL.PF [UR6] ;  /* 0x00000000060079b9 */ /* 0x0007e40008040000 */
[----:B------:R3:W-:Y:S02]  /*0300*/  UTMACCTL.PF [UR4] ;  /* 0x00000000040079b9 */ /* 0x0007e40008040000 */
[----:B---3--:R-:W-:Y:S01]  /*0310*/  NOP ;  /* 0x0000000000007918 */ /* 0x008fe20000000000 */
.L_x_5:
[----:B------:R-:W-:Y:S05]  /*0320*/  BSYNC.RECONVERGENT B0 ;  /* 0x0000000000007941 */ /* 0x000fea0003800200 */
.L_x_4:
[----:B------:R-:W-:Y:S04]  /*0330*/  BSSY.RECONVERGENT B0, `(.L_x_6) ;  /* 0x000000a000007945 */ /* 0x000fe80003800200 */
        /* <DEDUP_REMOVED lines=9> */
.L_x_7:
[----:B------:R-:W-:Y:S05]  /*03d0*/  BSYNC.RECONVERGENT B0 ;  /* 0x0000000000007941 */ /* 0x000fea0003800200 */
.L_x_6:
[----:B------:R-:W3:Y:S01]  /*03e0*/  LDCU.64 UR4, c[0x0][0x888] ;  /* 0x00011100ff0477ac */ /* 0x000ee20008000a00 */
[----:B------:R-:W-:Y:S01]  /*03f0*/  ISETP.NE.AND.EX P0, PT, RZ, UR9, PT, P0 ;  /* 0x00000009ff007c0c */ /* 0x000fe2000bf05300 */
[----:B------:R-:W-:Y:S01]  /*0400*/  UPLOP3.LUT UP5, UPT, UPT, UPT, UPT, 0x80, 0x8 ;  /* 0x000000000008789c */ /* 0x000fe20003faf070 */
[----:B---3--:R-:W-:-:S04]  /*0410*/  ISETP.NE.U32.AND P1, PT, RZ, UR4, PT ;  /* 0x00000004ff007c0c */ /* 0x008fc8000bf25070 */
[----:B------:R-:W-:-:S13]  /*0420*/  ISETP.NE.AND.EX P1, PT, RZ, UR5, PT, P1 ;  /* 0x00000005ff007c0c */ /* 0x000fda000bf25310 */
[----:B------:R-:W-:Y:S05]  /*0430*/  @P1 BRA P0, `(.L_x_8) ;  /* 0x0000000000281947 */ /* 0x000fea0000000000 */
[----:B------:R-:W-:Y:S01]  /*0440*/  UISETP.NE.U32.AND UP0, UPT, UR8, URZ, UPT ;  /* 0x000000ff0800728c */ /* 0x000fe2000bf05070 */
[----:B-----5:R-:W-:Y:S01]  /*0450*/  FSETP.NEU.AND P0, PT, R27, RZ, PT ;  /* 0x000000ff1b00720b */ /* 0x020fe20003f0d000 */
[----:B------:R-:W-:Y:S02]  /*0460*/  UISETP.NE.U32.AND UP2, UPT, UR4, URZ, UPT ;  /* 0x000000ff0400728c */ /* 0x000fe4000bf45070 */
[----:B------:R-:W-:Y:S02]  /*0470*/  UISETP.NE.AND.EX UP1, UPT, UR9, URZ, UPT, UP0 ;  /* 0x000000ff0900728c */ /* 0x000fe4000bf25300 */
[----:B------:R-:W-:-:S04]  /*0480*/  UISETP.NE.AND.EX UP0, UPT, UR5, URZ, UPT, UP2 ;  /* 0x000000ff0500728c */ /* 0x000fc8000bf05320 */
[----:B------:R-:W-:-:S04]  /*0490*/  USEL UR4, URZ, 0xffffffff, UP0 ;  /* 0xffffffffff047887 */ /* 0x000fc80008000000 */
[----:B------:R-:W-:Y:S01]  /*04a0*/  VOTEU.ANY UP0, P0 ;  /* 0x0000000000ff7886 */ /* 0x000fe20000000100 */
[----:B------:R-:W-:-:S04]  /*04b0*/  @!UP1 USEL UR4, URZ, 0xffffffff, UP0 ;  /* 0xffffffffff049887 */ /* 0x000fc80008000000 */
[----:B------:R-:W-:-:S04]  /*04c0*/  ULOP3.LUT UR4, UR4, 0x1, URZ, 0xc0, !UPT ;  /* 0x0000000104047892 */ /* 0x000fc8000f8ec0ff */
[----:B------:R-:W-:-:S11]  /*04d0*/  UISETP.NE.U32.AND UP5, UPT, UR4, 0x1, UPT ;  /* 0x000000010400788c */ /* 0x000fd6000bfa5070 */
.L_x_8:
[----:B-1----:R-:W1:Y:S01]  /*04e0*/  SHFL.IDX PT, R2, R62, RZ, 0x1f ;  /* 0x00001fff3e027589 */ /* 0x002e6200000e0000 */
[----:B------:R-:W-:-:S04]  /*04f0*/  UISETP.NE.AND UP0, UPT, UR22, 0x2, UPT ;  /* 0x000000021600788c */ /* 0x000fc8000bf05270 */
[----:B------:R-:W-:Y:S01]  /*0500*/  USEL UR38, URZ, 0x1, UP0 ;  /* 0x00000001ff267887 */ /* 0x000fe20008000000 */
[----:B-1----:R-:W-:-:S13]  /*0510*/  ISETP.NE.AND P0, PT, R2, RZ, PT ;  /* 0x000000ff0200720c */ /* 0x002fda0003f05270 */
[----:B------:R-:W-:Y:S05]  /*0520*/  @P0 BRA `(.L_x_9) ;  /* 0x0000000000500947 */ /* 0x000fea0003800000 */
[----:B------:R-:W1:Y:S01]  /*0530*/  S2UR UR4, SR_CgaCtaId ;  /* 0x00000000000479c3 */ /* 0x000e620000008800 */
[----:B------:R-:W-:Y:S01]  /*0540*/  UMOV UR5, 0x400 ;  /* 0x0000040000057882 */ /* 0x000fe20000000000 */
[----:B------:R-:W-:Y:S01]  /*0550*/  UMOV UR8, 0x1 ;  /* 0x0000000100087882 */ /* 0x000fe20000000000 */
[----:B------:R-:W-:Y:S01]  /*0560*/  UMOV UR6, 0x5 ;  /* 0x0000000500067882 */ /* 0x000fe20000000000 */
[----:B------:R-:W-:-:S04]  /*0570*/  UIADD3 UR8, UPT, UPT, -UR8, 0x100000, URZ ;  /* 0x0010000008087890 */ /* 0x000fc8000fffe1ff */
[----:B------:R-:W-:Y:S02]  /*0580*/  USHF.L.U32 UR9, UR8, 0xb, URZ ;  /* 0x0000000b08097899 */ /* 0x000fe400080006ff */
[----:B------:R-:W-:Y:S02]  /*0590*/  USHF.L.U32 UR8, UR8, 0x1, URZ ;  /* 0x0000000108087899 */ /* 0x000fe400080006ff */
[----:B------:R-:W-:-:S04]  /*05a0*/  UIADD3 UR6, UPT, UPT, -UR6, 0x100000, URZ ;  /* 0x0010000006067890 */ /* 0x000fc8000fffe1ff */
[----:B------:R-:W-:Y:S02]  /*05b0*/  USHF.L.U32 UR7, UR6, 0xb, URZ ;  /* 0x0000000b06077899 */ /* 0x000fe400080006ff */
[----:B------:R-:W-:Y:S01]  /*05c0*/  USHF.L.U32 UR6, UR6, 0x1, URZ ;  /* 0x0000000106067899 */ /* 0x000fe200080006ff */
[----:B------:R-:W-:Y:S01]  /*05d0*/  ELECT P0, URZ, PT ;  /* 0x0000000000ff782f */ /* 0x000fe20003800000 */
[----:B-1----:R-:W-:Y:S01]  /*05e0*/  ULEA UR4, UR4, UR5, 0x18 ;  /* 0x0000000504047291 */ /* 0x002fe2000f8ec0ff */
[----:B------:R-:W1:Y:S11]  /*05f0*/  FENCE.VIEW.ASYNC.S ;  /* 0x00000000000073c6 */ /* 0x000e760000000000 */
[----:B-1----:R1:W3:Y:S01]  /*0600*/  SYNCS.EXCH.64 URZ, [UR4], UR8 ;  /* 0x0000000804ff75b2 */ /* 0x0022e20008000100 */
[----:B------:R1:W4:Y:S01]  /*0610*/  SYNCS.EXCH.64 URZ, [UR4+0x18], UR6 ;  /* 0x0000180604ff75b2 */ /* 0x0003220008000100 */
[----:B------:R1:W1:Y:S01]  /*0620*/  SYNCS.EXCH.64 URZ, [UR4+0x8], UR8 ;  /* 0x0000080804ff75b2 */ /* 0x0002620008000100 */
[----:B------:R1:W1:Y:S01]  /*0630*/  SYNCS.EXCH.64 URZ, [UR4+0x20], UR6 ;  /* 0x0000200604ff75b2 */ /* 0x0002620008000100 */
[----:B------:R1:W1:Y:S01]  /*0640*/  SYNCS.EXCH.64 URZ, [UR4+0x10], UR8 ;  /* 0x0000100804ff75b2 */ /* 0x0002620008000100 */
[----:B------:R1:W1:Y:S01]  /*0650*/  SYNCS.EXCH.64 URZ, [UR4+0x28], UR6 ;  /* 0x0000280604ff75b2 */ /* 0x0002620008000100 */
[----:B------:R-:W-:Y:S01]  /*0660*/  NOP ;  /* 0x0000000000007918 */ /* 0x000fe20000000000 */
.L_x_9:
[----:B------:R-:W2:Y:S01]  /*0670*/  SHFL.IDX PT, R2, R62, RZ, 0x1f ;  /* 0x00001fff3e027589 */ /* 0x000ea200000e0000 */
[----:B------:R-:W-:Y:S01]  /*0680*/  NOP ;  /* 0x0000000000007918 */ /* 0x000fe20000000000 */
[----:B--2---:R-:W-:-:S13]  /*0690*/  ISETP.NE.AND P0, PT, R2, 0x1, PT ;  /* 0x000000010200780c */ /* 0x004fda0003f05270 */
[----:B------:R-:W-:Y:S05]  /*06a0*/  @P0 BRA `(.L_x_10) ;  /* 0x0000000000500947 */ /* 0x000fea0003800000 */
[----:B-1----:R-:W1:Y:S01]  /*06b0*/  S2UR UR4, SR_CgaCtaId ;  /* 0x00000000000479c3 */ /* 0x002e620000008800 */
        /* <DEDUP_REMOVED lines=12> */
[----:B-1----:R2:W1:Y:S01]  /*0780*/  SYNCS.EXCH.64 URZ, [UR4+0x30], UR8 ;  /* 0x0000300804ff75b2 */ /* 0x0024620008000100 */
[----:B------:R2:W1:Y:S01]  /*0790*/  SYNCS.EXCH.64 URZ, [UR4+0x48], UR6 ;  /* 0x0000480604ff75b2 */ /* 0x0004620008000100 */
[----:B------:R2:W1:Y:S01]  /*07a0*/  SYNCS.EXCH.64 URZ, [UR4+0x38], UR8 ;  /* 0x0000380804ff75b2 */ /* 0x0004620008000100 */
[----:B------:R2:W1:Y:S01]  /*07b0*/  SYNCS.EXCH.64 URZ, [UR4+0x50], UR6 ;  /* 0x0000500604ff75b2 */ /* 0x0004620008000100 */
[----:B------:R2:W1:Y:S01]  /*07c0*/  SYNCS.EXCH.64 URZ, [UR4+0x40], UR8 ;  /* 0x0000400804ff75b2 */ /* 0x0004620008000100 */
[----:B------:R2:W1:Y:S02]  /*07d0*/  SYNCS.EXCH.64 URZ, [UR4+0x58], UR6 ;  /* 0x0000580604ff75b2 */ /* 0x0004640008000100 */
[----:B--2---:R-:W-:Y:S01]  /*07e0*/  NOP ;  /* 0x0000000000007918 */ /* 0x004fe20000000000 */
.L_x_10:
[----:B------:R-:W2:Y:S01]  /*07f0*/  SHFL.IDX PT, R2, R62, RZ, 0x1f ;  /* 0x00001fff3e027589 */ /* 0x000ea200000e0000 */
[----:B------:R-:W-:Y:S01]  /*0800*/  NOP ;  /* 0x0000000000007918 */ /* 0x000fe20000000000 */
[----:B--2---:R-:W-:-:S13]  /*0810*/  ISETP.NE.AND P0, PT, R2, 0x3, PT ;  /* 0x000000030200780c */ /* 0x004fda0003f05270 */
[----:B------:R-:W-:Y:S05]  /*0820*/  @P0 BRA `(.L_x_11) ;  /* 0x0000000000300947 */ /* 0x000fea0003800000 */
[----:B-1----:R-:W1:Y:S01]  /*0830*/  S2UR UR4, SR_CgaCtaId ;  /* 0x00000000000479c3 */ /* 0x002e620000008800 */
[----:B------:R-:W-:Y:S01]  /*0840*/  UMOV UR6, 0x400 ;  /* 0x0000040000067882 */ /* 0x000fe20000000000 */
[----:B------:R-:W-:Y:S01]  /*0850*/  UMOV UR5, 0x20 ;  /* 0x0000002000057882 */ /* 0x000fe20000000000 */
[----:B------:R-:W-:Y:S01]  /*0860*/  ELECT P0, URZ, PT ;  /* 0x0000000000ff782f */ /* 0x000fe20003800000 */
[----:B-1----:R-:W-:Y:S02]  /*0870*/  ULEA UR6, UR4, UR6, 0x18 ;  /* 0x0000000604067291 */ /* 0x002fe4000f8ec0ff */
[----:B------:R-:W-:-:S04]  /*0880*/  UIADD3 UR4, UPT, UPT, -UR5, 0x100000, URZ ;  /* 0x0010000005047890 */ /* 0x000fc8000fffe1ff */
[----:B------:R-:W-:Y:S02]  /*0890*/  USHF.L.U32 UR5, UR4, 0xb, URZ ;  /* 0x0000000b04057899 */ /* 0x000fe400080006ff */
[----:B------:R-:W-:Y:S01]  /*08a0*/  USHF.L.U32 UR4, UR4, 0x1, URZ ;  /* 0x0000000104047899 */ /* 0x000fe200080006ff */
[----:B------:R-:W1:Y:S11]  /*08b0*/  FENCE.VIEW.ASYNC.S ;  /* 0x00000000000073c6 */ /* 0x000e760000000000 */
[----:B-1----:R2:W1:Y:S01]  /*08c0*/  SYNCS.EXCH.64 URZ, [UR6+0x60], UR4 ;  /* 0x0000600406ff75b2 */ /* 0x0024620008000100 */
[----:B------:R2:W1:Y:S02]  /*08d0*/  SYNCS.EXCH.64 URZ, [UR6+0x68], UR4 ;  /* 0x0000680406ff75b2 */ /* 0x0004640008000100 */
[----:B--2---:R-:W-:Y:S01]  /*08e0*/  NOP ;  /* 0x0000000000007918 */ /* 0x004fe20000000000 */
.L_x_11:
[----:B------:R-:W2:Y:S01]  /*08f0*/  SHFL.IDX PT, R2, R62, RZ, 0x1f ;  /* 0x00001fff3e027589 */ /* 0x000ea200000e0000 */
[----:B------:R-:W-:Y:S01]  /*0900*/  NOP ;  /* 0x0000000000007918 */ /* 0x000fe20000000000 */
[----:B--2---:R-:W-:-:S13]  /*0910*/  ISETP.NE.AND P0, PT, R2, 0x4, PT ;  /* 0x000000040200780c */ /* 0x004fda0003f05270 */
[----:B------:R-:W-:Y:S05]  /*0920*/  @P0 BRA `(.L_x_12) ;  /* 0x00000000004c0947 */ /* 0x000fea0003800000 */
[----:B-1----:R-:W1:Y:S01]  /*0930*/  S2UR UR6, SR_CgaCtaId ;  /* 0x00000000000679c3 */ /* 0x002e620000008800 */
[----:B------:R-:W-:Y:S01]  /*0940*/  UMOV UR4, 0x720 ;  /* 0x0000072000047882 */ /* 0x000fe20000000000 */
[----:B------:R-:W-:Y:S01]  /*0950*/  UMOV UR5, 0x400 ;  /* 0x0000040000057882 */ /* 0x000fe20000000000 */
[----:B------:R-:W-:Y:S01]  /*0960*/  USEL UR4, UR4, 0x620, UP5 ;  /* 0x0000062004047887 */ /* 0x000fe2000a800000 */
[----:B------:R-:W-:Y:S01]  /*0970*/  UMOV UR8, 0x1 ;  /* 0x0000000100087882 */ /* 0x000fe20000000000 */
[----:B------:R-:W-:Y:S01]  /*0980*/  ELECT P0, URZ, PT ;  /* 0x0000000000ff782f */ /* 0x000fe20003800000 */
[----:B------:R-:W-:-:S04]  /*0990*/  UIADD3 UR8, UPT, UPT, -UR8, 0x100000, URZ ;  /* 0x0010000008087890 */ /* 0x000fc8000fffe1ff */
[----:B------:R-:W-:Y:S02]  /*09a0*/  USHF.L.U32 UR9, UR8, 0xb, URZ ;  /* 0x0000000b08097899 */ /* 0x000fe400080006ff */
[----:B------:R-:W-:Y:S02]  /*09b0*/  USHF.L.U32 UR8, UR8, 0x1, URZ ;  /* 0x0000000108087899 */ /* 0x000fe400080006ff */
[----:B-1----:R-:W-:Y:S02]  /*09c0*/  ULEA UR6, UR6, UR5, 0x18 ;  /* 0x0000000506067291 */ /* 0x002fe4000f8ec0ff */
[----:B------:R-:W-:-:S04]  /*09d0*/  UIADD3 UR4, UPT, UPT, -UR4, 0x100000, URZ ;  /* 0x0010000004047890 */ /* 0x000fc8000fffe1ff */
[----:B------:R-:W-:Y:S02]  /*09e0*/  USHF.L.U32 UR5, UR4, 0xb, URZ ;  /* 0x0000000b04057899 */ /* 0x000fe400080006ff */
[----:B------:R-:W-:Y:S01]  /*09f0*/  USHF.L.U32 UR4, UR4, 0x1, URZ ;  /* 0x0000000104047899 */ /* 0x000fe200080006ff */
[----:B------:R-:W1:Y:S03]  /*0a00*/  FENCE.VIEW.ASYNC.S ;  /* 0x00000000000073c6 */ /* 0x000e660000000000 */
[----:B-1----:R2:W1:Y:S08]  /*0a10*/  SYNCS.EXCH.64 URZ, [UR6+0x70], UR8 ;  /* 0x0000700806ff75b2 */ /* 0x0024700008000100 */
[----:B------:R2:W1:Y:S01]  /*0a20*/  SYNCS.EXCH.64 URZ, [UR6+0x80], UR4 ;  /* 0x0000800406ff75b2 */ /* 0x0004620008000100 */
[----:B------:R2:W1:Y:S01]  /*0a30*/  SYNCS.EXCH.64 URZ, [UR6+0x78], UR8 ;  /* 0x0000780806ff75b2 */ /* 0x0004620008000100 */
[----:B------:R2:W1:Y:S02]  /*0a40*/  SYNCS.EXCH.64 URZ, [UR6+0x88], UR4 ;  /* 0x0000880406ff75b2 */ /* 0x0004640008000100 */
[----:B--2---:R-:W-:Y:S01]  /*0a50*/  NOP ;  /* 0x0000000000007918 */ /* 0x004fe20000000000 */
.L_x_12:
        /* <DEDUP_REMOVED lines=22> */
[----:B------:R2:W1:Y:S01]  /*0bc0*/  SYNCS.EXCH.64 URZ, [UR4+0xc0], UR6 ;  /* 0x0000c00604ff75b2 */ /* 0x0004620008000100 */
[----:B------:R2:W1:Y:S01]  /*0bd0*/  SYNCS.EXCH.64 URZ, [UR4+0xa8], UR8 ;  /* 0x0000a80804ff75b2 */ /* 0x0004620008000100 */
[----:B------:R2:W1:Y:S02]  /*0be0*/  SYNCS.EXCH.64 URZ, [UR4+0xc8], UR6 ;  /* 0x0000c80604ff75b2 */ /* 0x0004640008000100 */
[----:B--2---:R-:W-:Y:S01]  /*0bf0*/  NOP ;  /* 0x0000000000007918 */ /* 0x004fe20000000000 */
.L_x_13:
[----:B------:R-:W2:Y:S01]  /*0c00*/  SHFL.IDX PT, R2, R62, RZ, 0x1f ;  /* 0x00001fff3e027589 */ /* 0x000ea200000e0000 */
[----:B------:R-:W1:Y:S01]  /*0c10*/  S2UR UR63, SR_CgaCtaId ;  /* 0x00000000003f79c3 */ /* 0x000e620000008800 */
[----:B------:R-:W-:Y:S01]  /*0c20*/  NOP ;  /* 0x0000000000007918 */ /* 0x000fe20000000000 */
[----:B--2---:R-:W-:-:S13]  /*0c30*/  ISETP.NE.AND P0, PT, R2, 0x3, PT ;  /* 0x000000030200780c */ /* 0x004fda0003f05270 */
[----:B-1----:R-:W-:Y:S05]  /*0c40*/  @P0 BRA `(.L_x_14) ;  /* 0x0000000000340947 */ /* 0x002fea0003800000 */
[----:B------:R-:W-:Y:S01]  /*0c50*/  UMOV UR4, 0x400 ;  /* 0x0000040000047882 */ /* 0x000fe20000000000 */
[----:B------:R-:W-:Y:S01]  /*0c60*/  UMOV UR6, 0x20 ;  /* 0x0000002000067882 */ /* 0x000fe20000000000 */
[----:B------:R-:W-:Y:S02]  /*0c70*/  ULEA UR4, UR63, UR4, 0x18 ;  /* 0x000000043f047291 */ /* 0x000fe4000f8ec0ff */
[----:B------:R-:W-:-:S04]  /*0c80*/  UIADD3 UR6, UPT, UPT, -UR6, 0x100000, URZ ;  /* 0x0010000006067890 */ /* 0x000fc8000fffe1ff */
[----:B------:R-:W-:Y:S02]  /*0c90*/  USHF.L.U32 UR7, UR6, 0xb, URZ ;  /* 0x0000000b06077899 */ /* 0x000fe400080006ff */
[----:B------:R-:W-:Y:S01]  /*0ca0*/  USHF.L.U32 UR6, UR6, 0x1, URZ ;  /* 0x0000000106067899 */ /* 0x000fe200080006ff */
[----:B------:R-:W-:Y:S01]  /*0cb0*/  ELECT P0, URZ, PT ;  /* 0x0000000000ff782f */ /* 0x000fe20003800000 */
[----:B------:R-:W1:Y:S10]  /*0cc0*/  FENCE.VIEW.ASYNC.S ;  /* 0x00000000000073c6 */ /* 0x000e740000000000 */
[----:B-1----:R1:W2:Y:S01]  /*0cd0*/  SYNCS.EXCH.64 URZ, [UR4+0xd0], UR6 ;  /* 0x0000d00604ff75b2 */ /* 0x0022a20008000100 */
[----:B------:R1:W1:Y:S01]  /*0ce0*/  SYNCS.EXCH.64 URZ, [UR4+0xe0], UR6 ;  /* 0x0000e00604ff75b2 */ /* 0x0002620008000100 */
[----:B------:R1:W1:Y:S01]  /*0cf0*/  SYNCS.EXCH.64 URZ, [UR4+0xd8], UR6 ;  /* 0x0000d80604ff75b2 */ /* 0x0002620008000100 */
[----:B------:R1:W1:Y:S01]  /*0d00*/  SYNCS.EXCH.64 URZ, [UR4+0xe8], UR6 ;  /* 0x0000e80604ff75b2 */ /* 0x0002620008000100 */
[----:B------:R-:W-:Y:S01]  /*0d10*/  NOP ;  /* 0x0000000000007918 */ /* 0x000fe20000000000 */
.L_x_14:
[----:B------:R-:W3:Y:S01]  /*0d20*/  LDCU UR29, c[0x0][0x36c] ;  /* 0x00006d80ff1d77ac */ /* 0x000ee20008000800 */
[----:B------:R-:W-:Y:S01]  /*0d30*/  ISETP.NE.OR P4, PT, R0, 0x2, !P4 ;  /* 0x000000020000780c */ /* 0x000fe20006785670 */
[----:B------:R-:W-:Y:S01]  /*0d40*/  NOP ;  /* 0x0000000000007918 */ /* 0x000fe20000000000 */
[----:B------:R-:W-:Y:S01]  /*0d50*/  LOP3.LUT R0, R71, 0x1f, RZ, 0xc0, !PT ;  /* 0x0000001f47007812 */ /* 0x000fe200078ec0ff */
[----:B------:R-:W-:Y:S02]  /*0d60*/  UISETP.NE.AND UP6, UPT, UR22, URZ, UPT ;  /* 0x000000ff1600728c */ /* 0x000fe4000bfc5270 */
[----:B---3--:R-:W-:-:S09]  /*0d70*/  UISETP.EQ.U32.AND UP0, UPT, UR29, 0x1, UPT ;  /* 0x000000011d00788c */ /* 0x008fd2000bf02070 */
[----:B------:R-:W-:Y:S05]  /*0d80*/  BRA.U !UP0, `(.L_x_15) ;  /* 0x0000000108087547 */ /* 0x000fea000b800000 */
[----:B-12-4-:R-:W-:Y:S01]  /*0d90*/  UCGABAR_ARV ;  /* 0x00000000000079c7 */ /* 0x016fe20008000000 */
[----:B------:R-:W-:Y:S05]  /*0da0*/  BRA `(.L_x_16) ;  /* 0x0000000000047947 */ /* 0x000fea0003800000 */
.L_x_15:
[----:B-12-4-:R-:W-:Y:S01]  /*0db0*/  NOP ;  /* 0x0000000000007918 */ /* 0x016fe20000000000 */
.L_x_16:
[----:B------:R-:W1:Y:S01]  /*0dc0*/  S2UR UR25, SR_CTAID.X ;  /* 0x00000000001979c3 */ /* 0x000e620000002500 */
[----:B------:R-:W-:-:S05]  /*0dd0*/  CS2R.32 R64, SR_CgaSize ;  /* 0x0000000000407805 */ /* 0x000fca0000008a00 */
[----:B------:R-:W-:-:S05]  /*0de0*/  IMAD R64, R64, -0xa0, RZ ;  /* 0xffffff6040407824 */ /* 0x000fca00078e02ff */
[----:B------:R-:W-:-:S14]  /*0df0*/  R2UR UR5, R64 ;  /* 0x00000000400572ca */ /* 0x000fdc00000e0000 */
[----:B------:R-:W2:Y:S01]  /*0e00*/  LDCU UR5, c[0x0][UR5+0x2b0] ;  /* 0x00005600050577ac */ /* 0x000ea20008000800 */
[----:B------:R-:W-:-:S05]  /*0e10*/  CS2R.32 R64, SR_CgaSize ;  /* 0x0000000000407805 */ /* 0x000fca0000008a00 */
[----:B------:R-:W-:-:S05]  /*0e20*/  IMAD R64, R64, -0xa0, RZ ;  /* 0xffffff6040407824 */ /* 0x000fca00078e02ff */
[----:B------:R-:W-:-:S14]  /*0e30*/  R2UR UR4, R64 ;  /* 0x00000000400472ca */ /* 0x000fdc00000e0000 */
[----:B------:R-:W3:Y:S01]  /*0e40*/  LDCU UR4, c[0x0][UR4+0x2b4] ;  /* 0x00005680040477ac */ /* 0x000ee20008000800 */
[----:B------:R-:W4:Y:S01]  /*0e50*/  S2UR UR27, SR_CTAID.Y ;  /* 0x00000000001b79c3 */ /* 0x000f220000002600 */
[----:B------:R-:W-:-:S05]  /*0e60*/  CS2R.32 R64, SR_CgaSize ;  /* 0x0000000000407805 */ /* 0x000fca0000008a00 */
[----:B------:R-:W-:-:S05]  /*0e70*/  IMAD R64, R64, -0xa0, RZ ;  /* 0xffffff6040407824 */ /* 0x000fca00078e02ff */
[----:B------:R-:W-:-:S14]  /*0e80*/  R2UR UR7, R64 ;  /* 0x00000000400772ca */ /* 0x000fdc00000e0000 */
[----:B------:R-:W3:Y:S01]  /*0e90*/  LDCU UR7, c[0x0][UR7+0x2a0] ;  /* 0x00005400070777ac */ /* 0x000ee20008000800 */
[----:B------:R-:W-:-:S05]  /*0ea0*/  CS2R.32 R64, SR_CgaSize ;  /* 0x0000000000407805 */ /* 0x000fca0000008a00 */
[----:B------:R-:W-:-:S05]  /*0eb0*/  IMAD R64, R64, -0xa0, RZ ;  /* 0xffffff6040407824 */ /* 0x000fca00078e02ff */
[----:B------:R-:W-:-:S14]  /*0ec0*/  R2UR UR8, R64 ;  /* 0x00000000400872ca */ /* 0x000fdc00000e0000 */
[----:B------:R-:W3:Y:S01]  /*0ed0*/  LDCU UR8, c[0x0][UR8+0x2a4] ;  /* 0x00005480080877ac */ /* 0x000ee20008000800 */
[----:B------:R-:W-:Y:S02]  /*0ee0*/  ULOP3.LUT UR70, UR63, 0x1, URZ, 0xc0, !UPT ;  /* 0x000000013f467892 */ /* 0x000fe4000f8ec0ff */
[----:B------:R-:W-:Y:S02]  /*0ef0*/  USHF.R.U32.HI UR26, URZ, 0x1, UR63 ;  /* 0x00000001ff1a7899 */ /* 0x000fe4000801163f */
[----:B------:R-:W-:Y:S02]  /*0f00*/  UISETP.GT.U32.AND UP1, UPT, UR70, 0xffff, UPT ;  /* 0x0000ffff4600788c */ /* 0x000fe4000bf24070 */
[----:B------:R-:W-:Y:S01]  /*0f10*/  USHF.L.U32 UR53, UR63, 0x8, URZ ;  /* 0x000000083f357899 */ /* 0x000fe200080006ff */
[----:B-1----:R-:W-:Y:S01]  /*0f20*/  I2FP.F32.U32 R3, UR25 ;  /* 0x0000001900037c45 */ /* 0x002fe20008201000 */
[----:B------:R-:W-:Y:S01]  /*0f30*/  USHF.L.U32 UR45, UR63, 0xa, URZ ;  /* 0x0000000a3f2d7899 */ /* 0x000fe200080006ff */
[----:B------:R-:W1:Y:S03]  /*0f40*/  LDCU UR23, c[0x0][0xb24] ;  /* 0x00016480ff1777ac */ /* 0x000e660008000800 */
[----:B--2---:R-:W-:Y:S01]  /*0f50*/  FMUL R3, R3, UR5 ;  /* 0x0000000503037c20 */ /* 0x004fe20008400000 */
[----:B------:R-:W2:Y:S01]  /*0f60*/  LDCU UR39, c[0x0][0xb24] ;  /* 0x00016480ff2777ac */ /* 0x000ea20008000800 */
[----:B----4-:R-:W-:-:S04]  /*0f70*/  I2FP.F32.U32 R2, UR27 ;  /* 0x0000001b00027c45 */ /* 0x010fc80008201000 */
[----:B------:R-:W4:Y:S01]  /*0f80*/  F2I.U32.TRUNC.NTZ R3, R3 ;  /* 0x0000000300037305 */ /* 0x000f22000020f000 */
[----:B------:R-:W1:Y:S01]  /*0f90*/  LDCU UR28, c[0x0][0xb30] ;  /* 0x00016600ff1c77ac */ /* 0x000e620008000800 */
[----:B---3--:R-:W-:Y:S01]  /*0fa0*/  FMUL R2, R2, UR4 ;  /* 0x0000000402027c20 */ /* 0x008fe20008400000 */
[----:B------:R-:W-:Y:S01]  /*0fb0*/  ULOP3.LUT UR4, UR63, 0x6, URZ, 0xc0, !UPT ;  /* 0x000000063f047892 */ /* 0x000fe2000f8ec0ff */
[----:B------:R-:W-:-:S04]  /*0fc0*/  UMOV UR14, 0x55 ;  /* 0x00000055000e7882 */ /* 0x000fc80000000000 */
[----:B------:R-:W3:Y:S01]  /*0fd0*/  F2I.U32.TRUNC.NTZ R2, R2 ;  /* 0x0000000200027305 */ /* 0x000ee2000020f000 */
[----:B------:R-:W-:Y:S01]  /*0fe0*/  UISETP.GT.U32.AND UP0, UPT, UR4, 0xffff, UPT ;  /* 0x0000ffff0400788c */ /* 0x000fe2000bf04070 */
[----:B------:R-:W-:Y:S01]  /*0ff0*/  UMOV UR15, 0x3 ;  /* 0x00000003000f7882 */ /* 0x000fe20000000000 */
[----:B------:R-:W-:Y:S02]  /*1000*/  USEL UR31, UR70, 0xffff, !UP1 ;  /* 0x0000ffff461f7887 */ /* 0x000fe4000c800000 */
[----:B------:R-:W-:Y:S01]  /*1010*/  USEL UR30, UR4, 0xffff, !UP0 ;  /* 0x0000ffff041e7887 */ /* 0x000fe2000c000000 */
[----:B----4-:R-:W-:Y:S02]  /*1020*/  R2UR UR5, R3 ;  /* 0x00000000030572ca */ /* 0x010fe400000e0000 */
[----:B---3--:R-:W-:Y:S02]  /*1030*/  R2UR UR6, R2 ;  /* 0x00000000020672ca */ /* 0x008fe400000e0000 */
[----:B------:R-:W-:-:S09]  /*1040*/  PRMT R2, RZ, 0x7610, R2 ;  /* 0x00007610ff027816 */ /* 0x000fd20000000002 */
[----:B------:R-:W-:-:S04]  /*1050*/  UIADD3 UR5, UPT, UPT, -UR5, URZ, URZ ;  /* 0x000000ff05057290 */ /* 0x000fc8000fffe1ff */
[----:B------:R-:W-:Y:S02]  /*1060*/  UIMAD UR5, UR7, UR5, UR25 ;  /* 0x00000005070572a4 */ /* 0x000fe4000f8e0219 */
[----:B------:R-:W-:-:S04]  /*1070*/  UIADD3 UR4, UPT, UPT, -UR6, URZ, URZ ;  /* 0x000000ff06047290 */ /* 0x000fc8000fffe1ff */
[----:B------:R-:W-:Y:S01]  /*1080*/  IMAD.U32 R64, RZ, RZ, UR5 ;  /* 0x00000005ff407e24 */ /* 0x000fe2000f8e00ff */
[----:B------:R-:W-:-:S06]  /*1090*/  UIMAD UR4, UR8, UR4, UR27 ;  /* 0x00000004080472a4 */ /* 0x000fcc000f8e021b */
[----:B------:R-:W-:Y:S01]  /*10a0*/  IMAD.U32 R63, RZ, RZ, UR4 ;  /* 0x00000004ff3f7e24 */ /* 0x000fe2000f8e00ff */
[----:B-12---:R-:W-:Y:S06]  /*10b0*/  BRA.U UP6, `(.L_x_17) ;  /* 0x0000000106747547 */ /* 0x006fec000b800000 */
[----:B------:R-:W-:Y:S02]  /*10c0*/  R2UR UR4, R63 ;  /* 0x000000003f0472ca */ /* 0x000fe400000e0000 */
[----:B------:R-:W-:-:S11]  /*10d0*/  R2UR UR7, R64 ;  /* 0x00000000400772ca */ /* 0x000fd600000e0000 */
[----:B------:R-:W-:Y:S02]  /*10e0*/  UISETP.NE.AND UP2, UPT, UR4, 0x2, UPT ;  /* 0x000000020400788c */ /* 0x000fe4000bf45270 */
[----:B------:R-:W-:Y:S02]  /*10f0*/  UISETP.NE.AND UP4, UPT, UR4, URZ, UPT ;  /* 0x000000ff0400728c */ /* 0x000fe4000bf85270 */
[----:B------:R-:W-:Y:S02]  /*1100*/  UISETP.NE.AND UP0, UPT, UR4, 0x1, UPT ;  /* 0x000000010400788c */ /* 0x000fe4000bf05270 */
[----:B------:R-:W-:Y:S02]  /*1110*/  UISETP.NE.AND UP1, UPT, UR4, 0x3, UPT ;  /* 0x000000030400788c */ /* 0x000fe4000bf25270 */
[----:B------:R-:W-:Y:S02]  /*1120*/  USEL UR4, URZ, 0x10, UP2 ;  /* 0x00000010ff047887 */ /* 0x000fe40009000000 */
[----:B------:R-:W-:-:S02]  /*1130*/  USEL UR12, URZ, 0x20, UP2 ;  /* 0x00000020ff0c7887 */ /* 0x000fc40009000000 */
[----:B------:R-:W-:Y:S02]  /*1140*/  UISETP.NE.AND UP3, UPT, UR7, URZ, UPT ;  /* 0x000000ff0700728c */ /* 0x000fe4000bf65270 */
[----:B------:R-:W-:Y:S02]  /*1150*/  USEL UR5, URZ, 0x4, UP0 ;  /* 0x00000004ff057887 */ /* 0x000fe40008000000 */
[----:B------:R-:W-:Y:S02]  /*1160*/  UISETP.NE.AND UP2, UPT, UR7, URZ, UP4 ;  /* 0x000000ff0700728c */ /* 0x000fe4000a745270 */
[----:B------:R-:W-:Y:S02]  /*1170*/  USEL UR11, URZ, 0x8, UP0 ;  /* 0x00000008ff0b7887 */ /* 0x000fe40008000000 */
[----:B------:R-:W-:Y:S02]  /*1180*/  UISETP.NE.AND UP0, UPT, UR7, 0x1, UPT ;  /* 0x000000010700788c */ /* 0x000fe4000bf05270 */
[----:B------:R-:W-:-:S02]  /*1190*/  USEL UR6, URZ, 0x2, UP4 ;  /* 0x00000002ff067887 */ /* 0x000fc4000a000000 */
[----:B------:R-:W-:Y:S02]  /*11a0*/  USEL UR7, URZ, 0x40, UP1 ;  /* 0x00000040ff077887 */ /* 0x000fe40008800000 */
[----:B------:R-:W-:Y:S02]  /*11b0*/  USEL UR10, URZ, 0x1, UP2 ;  /* 0x00000001ff0a7887 */ /* 0x000fe40009000000 */
[----:B------:R-:W-:Y:S02]  /*11c0*/  USEL UR8, UR5, 0x4, UP3 ;  /* 0x0000000405087887 */ /* 0x000fe40009800000 */
[----:B------:R-:W-:Y:S02]  /*11d0*/  USEL UR4, UR4, 0x10, UP3 ;  /* 0x0000001004047887 */ /* 0x000fe40009800000 */
[----:B------:R-:W-:Y:S02]  /*11e0*/  USEL UR9, UR7, 0x40, UP3 ;  /* 0x0000004007097887 */ /* 0x000fe40009800000 */
[----:B------:R-:W-:-:S02]  /*11f0*/  USEL UR5, UR6, 0x2, UP0 ;  /* 0x0000000206057887 */ /* 0x000fc40008000000 */
[----:B------:R-:W-:Y:S02]  /*1200*/  UIADD3 UR4, UPT, UPT, UR4, UR8, UR10 ;  /* 0x0000000804047290 */ /* 0x000fe4000fffe00a */
[----:B------:R-:W-:Y:S02]  /*1210*/  USEL UR13, URZ, 0x80, UP1 ;  /* 0x00000080ff0d7887 */ /* 0x000fe40008800000 */
[----:B------:R-:W-:Y:S02]  /*1220*/  USEL UR7, UR11, 0x8, UP0 ;  /* 0x000000080b077887 */ /* 0x000fe40008000000 */
[----:B------:R-:W-:Y:S02]  /*1230*/  USEL UR6, UR12, 0x20, UP0 ;  /* 0x000000200c067887 */ /* 0x000fe40008000000 */
[----:B------:R-:W-:Y:S02]  /*1240*/  UIADD3 UR4, UPT, UPT, UR5, UR9, UR4 ;  /* 0x0000000905047290 */ /* 0x000fe4000fffe004 */
[----:B------:R-:W-:-:S02]  /*1250*/  USEL UR5, UR13, 0x80, UP0 ;  /* 0x000000800d057887 */ /* 0x000fc40008000000 */
[----:B------:R-:W-:-:S04]  /*1260*/  UIADD3 UR4, UPT, UPT, UR6, UR7, UR4 ;  /* 0x0000000706047290 */ /* 0x000fc8000fffe004 */
[----:B------:R-:W-:-:S06]  /*1270*/  UIADD3 UR4, UPT, UPT, UR4, UR5, URZ ;  /* 0x0000000504047290 */ /* 0x000fcc000fffe0ff */
[----:B------:R-:W-:-:S07]  /*1280*/  IMAD.U32 R2, RZ, RZ, UR4 ;  /* 0x00000004ff027e24 */ /* 0x000fce000f8e00ff */
.L_x_17:
[----:B------:R-:W1:Y:S01]  /*1290*/  S2UR UR60, SR_CTAID.Z ;  /* 0x00000000003c79c3 */ /* 0x000e620000002700 */
[----:B------:R-:W-:Y:S02]  /*12a0*/  UISETP.GE.AND UP0, UPT, UR23, 0x1, UPT ;  /* 0x000000011700788c */ /* 0x000fe4000bf06270 */
[----:B------:R-:W-:Y:S02]  /*12b0*/  ULOP3.LUT UR31, UR31, 0xffff, URZ, 0xc0, !UPT ;  /* 0x0000ffff1f1f7892 */ /* 0x000fe4000f8ec0ff */
[----:B------:R-:W-:Y:S02]  /*12c0*/  ULOP3.LUT UR30, UR30, 0xffff, URZ, 0xc0, !UPT ;  /* 0x0000ffff1e1e7892 */ /* 0x000fe4000f8ec0ff */
[----:B------:R-:W-:Y:S02]  /*12d0*/  UISETP.NE.AND UP3, UPT, UR22, 0x2, UPT ;  /* 0x000000021600788c */ /* 0x000fe4000bf65270 */
[----:B------:R-:W-:Y:S02]  /*12e0*/  ULOP3.LUT UR53, UR53, 0x600, URZ, 0xc0, !UPT ;  /* 0x0000060035357892 */ /* 0x000fe4000f8ec0ff */
[----:B------:R-:W-:-:S02]  /*12f0*/  ULOP3.LUT UR45, UR45, 0x400, URZ, 0xc0, !UPT ;  /* 0x000004002d2d7892 */ /* 0x000fc4000f8ec0ff */
[----:B------:R-:W-:Y:S02]  /*1300*/  USHF.L.U32 UR31, UR14, UR31, URZ ;  /* 0x0000001f0e1f7299 */ /* 0x000fe400080006ff */
[----:B------:R-:W-:Y:S01]  /*1310*/  USHF.L.U32 UR30, UR15, UR30, URZ ;  /* 0x0000001e0f1e7299 */ /* 0x000fe200080006ff */
[----:B------:R-:W-:Y:S11]  /*1320*/  BRA.U !UP0, `(.L_x_18) ;  /* 0x0000000108d47547 */ /* 0x000ff6000b800000 */
[----:B------:R-:W2:Y:S01]  /*1330*/  LDCU.128 UR12, c[0x0][0xb10] ;  /* 0x00016200ff0c77ac */ /* 0x000ea20008000c00 */
[----:B------:R-:W3:Y:S01]  /*1340*/  LDCU UR6, c[0x0][0x370] ;  /* 0x00006e00ff0677ac */ /* 0x000ee20008000800 */
[----:B------:R-:W4:Y:S01]  /*1350*/  LDCU UR5, c[0x0][0x374] ;  /* 0x00006e80ff0577ac */ /* 0x000f220008000800 */
[----:B------:R-:W1:Y:S01]  /*1360*/  LDCU UR24, c[0x0][0xb0c] ;  /* 0x00016180ff1877ac */ /* 0x000e620008000800 */
[----:B------:R-:W1:Y:S01]  /*1370*/  LDCU UR7, c[0x0][0xb20] ;  /* 0x00016400ff0777ac */ /* 0x000e620008000800 */
[----:B------:R-:W1:Y:S01]  /*1380*/  LDCU.64 UR8, c[0x0][0xb28] ;  /* 0x00016500ff0877ac */ /* 0x000e620008000a00 */
[----:B--2---:R-:W-:Y:S02]  /*1390*/  UISETP.NE.AND UP0, UPT, UR14, 0x1, UPT ;  /* 0x000000010e00788c */ /* 0x004fe4000bf05270 */
[----:B----4-:R-:W-:Y:S02]  /*13a0*/  UIMAD.WIDE.U32 UR10, UR5, UR15, URZ ;  /* 0x0000000f050a72a5 */ /* 0x010fe4000f8e00ff */
[----:B---3--:R-:W-:-:S02]  /*13b0*/  UIMAD.WIDE.U32 UR18, UR6, UR12, URZ ;  /* 0x0000000c061272a5 */ /* 0x008fc4000f8e00ff */
[----:B-1----:R-:W-:Y:S02]  /*13c0*/  UISETP.NE.AND UP1, UPT, UR24, 0x1, UPT ;  /* 0x000000011800788c */ /* 0x002fe4000bf25270 */
[----:B------:R-:W-:Y:S01]  /*13d0*/  UISETP.NE.AND UP2, UPT, UR23, 0x1, UPT ;  /* 0x000000011700788c */ /* 0x000fe2000bf45270 */
[----:B------:R-:W-:Y:S02]  /*13e0*/  UMOV UR10, UR11 ;  /* 0x0000000b000a7c82 */ /* 0x000fe40008000000 */
[----:B------:R-:W-:Y:S01]  /*13f0*/  UMOV UR18, UR19 ;  /* 0x0000001300127c82 */ /* 0x000fe20008000000 */
[----:B------:R-:W-:Y:S02]  /*1400*/  @UP0 USHF.R.U32.HI UR5, URZ, UR7, UR10 ;  /* 0x00000007ff050299 */ /* 0x000fe4000801160a */
[----:B------:R-:W-:Y:S02]  /*1410*/  UIMAD.WIDE.U32 UR20, UR27, UR15, URZ ;  /* 0x0000000f1b1472a5 */ /* 0x000fe4000f8e00ff */
[----:B------:R-:W-:-:S02]  /*1420*/  UIMAD.WIDE.U32 UR10, UR5, UR8, URZ ;  /* 0x00000008050a72a5 */ /* 0x000fc4000f8e00ff */
[----:B------:R-:W-:Y:S02]  /*1430*/  @UP1 USHF.R.U32.HI UR6, URZ, UR13, UR18 ;  /* 0x0000000dff061299 */ /* 0x000fe40008011612 */
[----:B------:R-:W-:Y:S02]  /*1440*/  UIMAD.WIDE.U32 UR16, UR25, UR12, URZ ;  /* 0x0000000c191072a5 */ /* 0x000fe4000f8e00ff */
[----:B------:R-:W-:Y:S01]  /*1450*/  UIMAD.WIDE.U32 UR18, UR6, UR8, URZ ;  /* 0x00000008061272a5 */ /* 0x000fe2000f8e00ff */
[----:B------:R-:W-:Y:S01]  /*1460*/  UMOV UR4, UR21 ;  /* 0x0000001500047c82 */ /* 0x000fe20008000000 */
[----:B------:R-:W-:Y:S01]  /*1470*/  UMOV UR10, UR11 ;  /* 0x0000000b000a7c82 */ /* 0x000fe20008000000 */
[----:B------:R-:W-:Y:S02]  /*1480*/  USHF.R.U32.HI UR4, URZ, UR7, UR4 ;  /* 0x00000007ff047299 */ /* 0x000fe40008011604 */
[----:B------:R-:W-:Y:S01]  /*1490*/  @UP2 USHF.R.U32.HI UR5, URZ, UR9, UR10 ;  /* 0x00000009ff052299 */ /* 0x000fe2000801160a */
[----:B------:R-:W-:Y:S01]  /*14a0*/  UMOV UR16, UR17 ;  /* 0x0000001100107c82 */ /* 0x000fe20008000000 */
[----:B------:R-:W-:Y:S01]  /*14b0*/  UMOV UR18, UR19 ;  /* 0x0000001300127c82 */ /* 0x000fe20008000000 */
[----:B------:R-:W-:-:S02]  /*14c0*/  USHF.R.U32.HI UR13, URZ, UR13, UR16 ;  /* 0x0000000dff0d7299 */ /* 0x000fc40008011610 */
[----:B------:R-:W-:Y:S02]  /*14d0*/  USEL UR4, UR27, UR4, !UP0 ;  /* 0x000000041b047287 */ /* 0x000fe4000c000000 */
[----:B------:R-:W-:Y:S02]  /*14e0*/  @UP2 USHF.R.U32.HI UR6, URZ, UR9, UR18 ;  /* 0x00000009ff062299 */ /* 0x000fe40008011612 */
[----:B------:R-:W-:Y:S02]  /*14f0*/  UIMAD UR7, UR5, UR23, URZ ;  /* 0x00000017050772a4 */ /* 0x000fe4000f8e02ff */
[----:B------:R-:W-:Y:S02]  /*1500*/  USEL UR5, UR25, UR13, !UP1 ;  /* 0x0000000d19057287 */ /* 0x000fe4000c800000 */
[----:B------:R-:W-:Y:S02]  /*1510*/  UIMAD UR12, UR6, UR23, URZ ;  /* 0x00000017060c72a4 */ /* 0x000fe4000f8e02ff */
[----:B------:R-:W-:-:S02]  /*1520*/  UISETP.GE.AND UP0, UPT, UR4, UR7, UPT ;  /* 0x000000070400728c */ /* 0x000fc4000bf06270 */
[----:B------:R-:W-:Y:S02]  /*1530*/  UIMAD.WIDE.U32 UR10, UR4, UR8, URZ ;  /* 0x00000008040a72a5 */ /* 0x000fe4000f8e00ff */
[----:B------:R-:W-:Y:S02]  /*1540*/  UISETP.GE.OR UP0, UPT, UR5, UR12, UP0 ;  /* 0x0000000c0500728c */ /* 0x000fe40008706670 */
[----:B------:R-:W-:Y:S02]  /*1550*/  UIMAD.WIDE.U32 UR12, UR5, UR8, URZ ;  /* 0x00000008050c72a5 */ /* 0x000fe4000f8e00ff */
[----:B------:R-:W-:Y:S01]  /*1560*/  UIADD3 UR10, UPT, UPT, -UR4, URZ, URZ ;  /* 0x000000ff040a7290 */ /* 0x000fe2000fffe1ff */
[----:B------:R-:W-:Y:S01]  /*1570*/  UMOV UR8, UR11 ;  /* 0x0000000b00087c82 */ /* 0x000fe20008000000 */
[----:B------:R-:W-:Y:S02]  /*1580*/  UIADD3 UR11, UPT, UPT, -UR5, URZ, URZ ;  /* 0x000000ff050b7290 */ /* 0x000fe4000fffe1ff */
[----:B------:R-:W-:-:S03]  /*1590*/  USHF.R.U32.HI UR8, URZ, UR9, UR8 ;  /* 0x00000009ff087299 */ /* 0x000fc60008011608 */
[----:B------:R-:W-:Y:S01]  /*15a0*/  @!UP0 UMOV UR7, UR13 ;  /* 0x0000000d00078c82 */ /* 0x000fe20008000000 */
[----:B------:R-:W-:Y:S02]  /*15b0*/  UIMAD UR27, UR14, UR10, UR27 ;  /* 0x0000000a0e1b72a4 */ /* 0x000fe4000f8e021b */
[----:B------:R-:W-:Y:S02]  /*15c0*/  USEL UR8, UR4, UR8, !UP2 ;  /* 0x0000000804087287 */ /* 0x000fe4000d000000 */
[----:B------:R-:W-:Y:S02]  /*15d0*/  @!UP0 USHF.R.U32.HI UR7, URZ, UR9, UR7 ;  /* 0x00000009ff078299 */ /* 0x000fe40008011607 */
[----:B------:R-:W-:Y:S02]  /*15e0*/  UIADD3 UR9, UPT, UPT, -UR8, URZ, URZ ;  /* 0x000000ff08097290 */ /* 0x000fe4000fffe1ff */
[----:B------:R-:W-:Y:S02]  /*15f0*/  @!UP0 USEL UR7, UR5, UR7, !UP2 ;  /* 0x0000000705078287 */ /* 0x000fe4000d000000 */
[----:B------:R-:W-:-:S02]  /*1600*/  UIMAD UR9, UR23, UR9, UR4 ;  /* 0x00000009170972a4 */ /* 0x000fc4000f8e0204 */
[----:B------:R-:W-:Y:S02]  /*1610*/  @!UP0 UIADD3 UR8, UPT, UPT, UR8, -UR7, URZ ;  /* 0x8000000708088290 */ /* 0x000fe4000fffe0ff */
[----:B------:R-:W-:Y:S02]  /*1620*/  @!UP0 UIMAD UR6, UR9, UR6, UR7 ;  /* 0x00000006090682a4 */ /* 0x000fe4000f8e0207 */
[----:B------:R-:W-:Y:S02]  /*1630*/  @!UP0 UIMAD UR4, UR8, UR23, UR5 ;  /* 0x00000017080482a4 */ /* 0x000fe4000f8e0205 */
[----:B------:R-:W-:Y:S02]  /*1640*/  UIMAD UR25, UR24, UR11, UR25 ;  /* 0x0000000b181972a4 */ /* 0x000fe4000f8e0219 */
[----:B------:R-:W-:Y:S01]  /*1650*/  UIMAD UR27, UR4, UR14, UR27 ;  /* 0x0000000e041b72a4 */ /* 0x000fe2000f8e021b */
[----:B------:R-:W-:Y:S02]  /*1660*/  @!UP0 UMOV UR5, UR6 ;  /* 0x0000000600058c82 */ /* 0x000fe40008000000 */
[----:B------:R-:W-:-:S12]  /*1670*/  UIMAD UR25, UR5, UR24, UR25 ;  /* 0x00000018051972a4 */ /* 0x000fd8000f8e0219 */
.L_x_18:
[----:B------:R-:W-:-:S09]  /*1680*/  UISETP.NE.AND UP0, UPT, UR28, 0x1, UPT ;  /* 0x000000011c00788c */ /* 0x000fd2000bf05270 */
[----:B------:R-:W-:Y:S05]  /*1690*/  BRA.U UP0, `(.L_x_19) ;  /* 0x0000000100447547 */ /* 0x000fea000b800000 */
[----:B------:R-:W2:Y:S01]  /*16a0*/  LDCU.128 UR8, c[0x0][0xb10] ;  /* 0x00016200ff0877ac */ /* 0x000ea20008000c00 */
[----:B------:R-:W3:Y:S01]  /*16b0*/  LDCU UR12, c[0x0][0xb0c] ;  /* 0x00016180ff0c77ac */ /* 0x000ee20008000800 */
[----:B------:R-:W4:Y:S01]  /*16c0*/  LDCU UR13, c[0x0][0xb20] ;  /* 0x00016400ff0d77ac */ /* 0x000f220008000800 */
[----:B--2---:R-:W-:Y:S02]  /*16d0*/  UIMAD.WIDE.U32 UR6, UR25, UR8, URZ ;  /* 0x00000008190672a5 */ /* 0x004fe4000f8e00ff */
[----:B------:R-:W-:Y:S02]  /*16e0*/  UIMAD.WIDE.U32 UR4, UR27, UR11, URZ ;  /* 0x0000000b1b0472a5 */ /* 0x000fe4000f8e00ff */
[----:B---3--:R-:W-:Y:S02]  /*16f0*/  UISETP.NE.AND UP1, UPT, UR12, 0x1, UPT ;  /* 0x000000010c00788c */ /* 0x008fe4000bf25270 */
[----:B------:R-:W-:Y:S01]  /*1700*/  UISETP.NE.AND UP0, UPT, UR10, 0x1, UPT ;  /* 0x000000010a00788c */ /* 0x000fe2000bf05270 */
[----:B------:R-:W-:-:S02]  /*1710*/  UMOV UR6, UR7 ;  /* 0x0000000700067c82 */ /* 0x000fc40008000000 */
[----:B------:R-:W-:Y:S01]  /*1720*/  UMOV UR4, UR5 ;  /* 0x0000000500047c82 */ /* 0x000fe20008000000 */
[----:B------:R-:W-:Y:S02]  /*1730*/  USHF.R.U32.HI UR9, URZ, UR9, UR6 ;  /* 0x00000009ff097299 */ /* 0x000fe40008011606 */
[----:B----4-:R-:W-:Y:S02]  /*1740*/  USHF.R.U32.HI UR4, URZ, UR13, UR4 ;  /* 0x0000000dff047299 */ /* 0x010fe40008011604 */
[----:B------:R-:W-:Y:S02]  /*1750*/  USEL UR5, UR25, UR9, !UP1 ;  /* 0x0000000919057287 */ /* 0x000fe4000c800000 */
[----:B------:R-:W-:-:S04]  /*1760*/  USEL UR4, UR27, UR4, !UP0 ;  /* 0x000000041b047287 */ /* 0x000fc8000c000000 */
[----:B------:R-:W-:Y:S02]  /*1770*/  UIADD3 UR6, UPT, UPT, UR5, -UR4, URZ ;  /* 0x8000000405067290 */ /* 0x000fe4000fffe0ff */
[----:B------:R-:W-:Y:S02]  /*1780*/  UIADD3 UR4, UPT, UPT, -UR5, UR4, URZ ;  /* 0x0000000405047290 */ /* 0x000fe4000fffe1ff */
[----:B------:R-:W-:Y:S02]  /*1790*/  UIMAD UR27, UR6, UR10, UR27 ;  /* 0x0000000a061b72a4 */ /* 0x000fe4000f8e021b */
[----:B------:R-:W-:-:S12]  /*17a0*/  UIMAD UR25, UR4, UR12, UR25 ;  /* 0x0000000c041972a4 */ /* 0x000fd8000f8e0219 */
.L_x_19:
[----:B------:R-:W-:-:S09]  /*17b0*/  UISETP.EQ.U32.AND UP0, UPT, UR29, 0x1, UPT ;  /* 0x000000011d00788c */ /* 0x000fd2000bf02070 */
[----:B------:R-:W-:Y:S05]  /*17c0*/  BRA.U !UP0, `(.L_x_20) ;  /* 0x00000001080c7547 */ /* 0x000fea000b800000 */
[----:B------:R-:W-:Y:S01]  /*17d0*/  UCGABAR_WAIT ;  /* 0x0000000000007dc7 */ /* 0x000fe20008000000 */
[----:B------:R-:W-:Y:S01]  /*17e0*/  CCTL.IVALL ;  /* 0x00000000ff00798f */ /* 0x000fe20002000000 */
[----:B------:R-:W-:Y:S05]  /*17f0*/  BRA `(.L_x_21) ;  /* 0x0000000000047947 */ /* 0x000fea0003800000 */
.L_x_20:
[----:B------:R-:W-:Y:S06]  /*1800*/  BAR.SYNC.DEFER_BLOCKING 0x0 ;  /* 0x0000000000007b1d */ /* 0x000fec0000010000 */
.L_x_21:
[----:B------:R-:W-:Y:S05]  /*1810*/  BRA.U UP3, `(.L_x_22) ;  /* 0x0000001503f07547 */ /* 0x000fea000b800000 */
[----:B------:R-:W2:Y:S01]  /*1820*/  LDCU UR6, c[0x0][0x38c] ;  /* 0x00007180ff0677ac */ /* 0x000ea20008000800 */
[----:B------:R-:W-:Y:S01]  /*1830*/  PLOP3.LUT P2, PT, PT, PT, UP5, 0x80, 0x8 ;  /* 0x000000000008781c */ /* 0x000fe20003f4f058 */
[----:B------:R-:W-:Y:S01]  /*1840*/  IMAD.MOV.U32 R12, RZ, RZ, 0x1 ;  /* 0x00000001ff0c7424 */ /* 0x000fe200078e00ff */
[----:B------:R-:W-:Y:S01]  /*1850*/  ISETP.EQ.OR P3, PT, R0, RZ, P4 ;  /* 0x000000ff0000720c */ /* 0x000fe20002762670 */
[----:B------:R-:W-:Y:S01]  /*1860*/  UISETP.NE.AND UP1, UPT, UR22, URZ, UPT ;  /* 0x000000ff1600728c */ /* 0x000fe2000bf25270 */
[----:B------:R-:W-:Y:S02]  /*1870*/  PLOP3.LUT P2, PT, P2, PT, PT, 0x8, 0x80 ;  /* 0x000000000080781c */ /* 0x000fe4000174e170 */
[----:B------:R-:W-:Y:S01]  /*1880*/  CS2R R10, SRZ ;  /* 0x00000000000a7805 */ /* 0x000fe2000001ff00 */
[----:B------:R-:W-:Y:S01]  /*1890*/  IMAD.MOV.U32 R9, RZ, RZ, RZ ;  /* 0x000000ffff097224 */ /* 0x000fe200078e00ff */
[----:B------:R-:W3:Y:S01]  /*18a0*/  LDCU UR65, c[0x0][0x370] ;  /* 0x00006e00ff4177ac */ /* 0x000ee20008000800 */
[----:B------:R-:W-:Y:S01]  /*18b0*/  IMAD.MOV.U32 R8, RZ, RZ, 0x1 ;  /* 0x00000001ff087424 */ /* 0x000fe200078e00ff */
[----:B------:R-:W4:Y:S01]  /*18c0*/  LDCU.64 UR54, c[0x0][0x348] ;  /* 0x00006900ff3677ac */ /* 0x000f220008000a00 */
[----:B------:R-:W1:Y:S01]  /*18d0*/  LDCU UR64, c[0x0][0x374] ;  /* 0x00006e80ff4077ac */ /* 0x000e620008000800 */
[----:B--2---:R-:W-:-:S02]  /*18e0*/  UIADD3 UR5, UPT, UPT, UR6, 0x7f, URZ ;  /* 0x0000007f06057890 */ /* 0x004fc4000fffe0ff */
[----:B------:R-:W-:Y:S02]  /*18f0*/  UIADD3 UR71, UPT, UPT, UR6, 0xfe, URZ ;  /* 0x000000fe06477890 */ /* 0x000fe4000fffe0ff */
[----:B------:R-:W-:Y:S02]  /*1900*/  USHF.R.S32.HI UR4, URZ, 0x1f, UR5 ;  /* 0x0000001fff047899 */ /* 0x000fe40008011405 */
[----:B------:R-:W-:Y:S02]  /*1910*/  USEL UR38, UR38, 0x2, UP1 ;  /* 0x0000000226267887 */ /* 0x000fe40008800000 */
[----:B------:R-:W-:Y:S02]  /*1920*/  ULEA.HI UR4, UR4, UR5, URZ, 0x7 ;  /* 0x0000000504047291 */ /* 0x000fe4000f8f38ff */
[----:B------:R-:W-:Y:S02]  /*1930*/  USHF.L.U32 UR5, UR26, 0x4, URZ ;  /* 0x000000041a057899 */ /* 0x000fe400080006ff */
[----:B------:R-:W-:-:S02]  /*1940*/  USHF.R.S32.HI UR67, URZ, 0x7, UR4 ;  /* 0x00000007ff437899 */ /* 0x000fc40008011404 */
[----:B------:R-:W-:Y:S02]  /*1950*/  UIADD3 UR4, UPT, UPT, UR6, -0x1, URZ ;  /* 0xffffffff06047890 */ /* 0x000fe4000fffe0ff */
[----:B------:R-:W-:Y:S02]  /*1960*/  UISETP.LT.U32.AND UP0, UPT, UR67, 0x3, UPT ;  /* 0x000000034300788c */ /* 0x000fe4000bf01070 */
[----:B------:R-:W-:Y:S02]  /*1970*/  UISETP.GE.U32.AND UP2, UPT, UR4, -0xff, UPT ;  /* 0xffffff010400788c */ /* 0x000fe4000bf46070 */
[----:B------:R-:W-:Y:S02]  /*1980*/  USEL UR66, UR67, 0x3, UP0 ;  /* 0x0000000343427887 */ /* 0x000fe40008000000 */
[----:B------:R-:W-:Y:S02]  /*1990*/  ULOP3.LUT UR68, UR5, 0x30, URZ, 0xe2, !UPT ;  /* 0x0000003005447892 */ /* 0x000fe4000f8ee2ff */
[----:B------:R-:W-:-:S02]  /*19a0*/  UIADD3 UR37, UPT, UPT, UR66, -0x1, URZ ;  /* 0xffffffff42257890 */ /* 0x000fc4000fffe0ff */
[----:B------:R-:W-:Y:S01]  /*19b0*/  UIADD3 UR69, UPT, UPT, UR67, -UR66, URZ ;  /* 0x8000004243457290 */ /* 0x000fe2000fffe0ff */
[----:B------:R-:W-:Y:S02]  /*19c0*/  UMOV UR29, URZ ;  /* 0x000000ff001d7c82 */ /* 0x000fe40008000000 */
[----:B------:R-:W-:-:S04]  /*19d0*/  @UP2 UIADD3 UR37, UPT, UPT, UR66, URZ, URZ ;  /* 0x000000ff42252290 */ /* 0x000fc8000fffe0ff */
[----:B-1-34-:R-:W-:-:S12]  /*19e0*/  UIADD3 UR37, UPT, UPT, UR37, 0x1, URZ ;  /* 0x0000000125257890 */ /* 0x01afd8000fffe0ff */
.L_x_46:
[----:B------:R-:W-:Y:S01]  /*19f0*/  UISETP.NE.AND UP0, UPT, UR63, URZ, UPT ;  /* 0x000000ff3f00728c */ /* 0x000fe2000bf05270 */
[----:B-1----:R-:W1:Y:S08]  /*1a00*/  S2UR UR63, SR_CgaCtaId ;  /* 0x00000000003f79c3 */ /* 0x002e700000008800 */
[----:B---3--:R-:W-:Y:S05]  /*1a10*/  BRA.U UP0, `(.L_x_23) ;  /* 0x0000000100347547 */ /* 0x008fea000b800000 */
[----:B------:R-:W2:Y:S01]  /*1a20*/  S2R R0, SR_CgaCtaId ;  /* 0x0000000000007919 */ /* 0x000ea20000008800 */
[----:B------:R-:W-:Y:S02]  /*1a30*/  MOV R3, 0x400 ;  /* 0x0000040000037802 */ /* 0x000fe40000000f00 */
[----:B------:R-:W-:Y:S02]  /*1a40*/  SHF.L.U32 R2, R8, 0x1f, RZ ;  /* 0x0000001f08027819 */ /* 0x000fe400000006ff */
[----:B--2---:R-:W-:-:S05]  /*1a50*/  LEA R0, R0, R3, 0x18 ;  /* 0x0000000300007211 */ /* 0x004fca00078ec0ff */
[----:B------:R-:W-:-:S04]  /*1a60*/  IMAD R3, R9, 0x8, R0 ;  /* 0x0000000809037824 */ /* 0x000fc800078e0200 */
[----:B------:R-:W2:Y:S02]  /*1a70*/  SYNCS.PHASECHK.TRANS64.TRYWAIT P0, [R3+URZ+0xe0], R2 ;  /* 0x0000e002030075a7 */ /* 0x000ea400080011ff */
[----:B--2---:R-:W-:Y:S05]  /*1a80*/  @!P0 BRA `(.L_x_24) ;  /* 0x0000006800048947 */ /* 0x004fea0003800000 */
.L_x_125:
[----:B------:R-:W-:Y:S01]  /*1a90*/  VIADD R9, R9, 0x1 ;  /* 0x0000000109097836 */ /* 0x000fe20000000000 */
[----:B------:R2:W-:Y:S04]  /*1aa0*/  SYNCS.ARRIVE.TRANS64.A1T0 RZ, [R3+URZ+0xd0], RZ ;  /* 0x0000d0ff03ff79a7 */ /* 0x0005e800081000ff */
[----:B------:R-:W-:-:S04]  /*1ab0*/  ISETP.NE.AND P0, PT, R9, 0x2, PT ;  /* 0x000000020900780c */ /* 0x000fc80003f05270 */
[----:B------:R-:W-:Y:S02]  /*1ac0*/  SEL R9, R9, RZ, P0 ;  /* 0x000000ff09097207 */ /* 0x000fe40000000000 */
[----:B--2---:R-:W-:-:S04]  /*1ad0*/  SEL R3, RZ, 0x1, P0 ;  /* 0x00000001ff037807 */ /* 0x004fc80000000000 */
[----:B------:R-:W-:Y:S02]  /*1ae0*/  LOP3.LUT R8, R8, R3, RZ, 0x3c, !PT ;  /* 0x0000000308087212 */ /* 0x000fe400078e3cff */
.L_x_23:
[----:B------:R-:W-:Y:S01]  /*1af0*/  UMOV UR22, 0x400 ;  /* 0x0000040000167882 */ /* 0x000fe20000000000 */
[----:B------:R-:W-:Y:S01]  /*1b00*/  SHF.L.U32 R0, R12, 0x1f, RZ ;  /* 0x0000001f0c007819 */ /* 0x000fe200000006ff */
[----:B-1----:R-:W-:Y:S02]  /*1b10*/  ULEA UR22, UR63, UR22, 0x18 ;  /* 0x000000163f167291 */ /* 0x002fe4000f8ec0ff */
[----:B------:R-:W-:Y:S02]  /*1b20*/  UISETP.GE.U32.AND UP0, UPT, UR71, 0xff, UPT ;  /* 0x000000ff4700788c */ /* 0x000fe4000bf06070 */
[----:B------:R-:W-:Y:S02]  /*1b30*/  ULEA UR4, UR29, UR22, 0x3 ;  /* 0x000000161d047291 */ /* 0x000fe4000f8e18ff */
[----:B------:R-:W-:Y:S02]  /*1b40*/  ULEA UR27, UR27, UR70, 0x1 ;  /* 0x000000461b1b7291 */ /* 0x000fe4000f8e08ff */
[----:B------:R-:W-:-:S02]  /*1b50*/  ULEA UR59, UR25, UR68, 0x6 ;  /* 0x00000044193b7291 */ /* 0x000fc4000f8e30ff */
[----:B------:R-:W-:Y:S01]  /*1b60*/  USHF.L.U32 UR27, UR27, 0x5, URZ ;  /* 0x000000051b1b7899 */ /* 0x000fe200080006ff */
[----:B------:R-:W-:Y:S02]  /*1b70*/  UMOV UR15, URZ ;  /* 0x000000ff000f7c82 */ /* 0x000fe40008000000 */
[----:B------:R1:W2:Y:S01]  /*1b80*/  SYNCS.PHASECHK.TRANS64.TRYWAIT P1, [UR4+0x18], R0 ;  /* 0x00001800ff0075a7 */ /* 0x0002a20008021104 */
[----:B------:R-:W-:Y:S08]  /*1b90*/  BRA.U !UP0, `(.L_x_25) ;  /* 0x0000000508647547 */ /* 0x000ff0000b800000 */
[----:B------:R-:W-:Y:S01]  /*1ba0*/  UMOV UR21, URZ ;  /* 0x000000ff00157c82 */ /* 0x000fe20008000000 */
[----:B------:R-:W-:-:S05]  /*1bb0*/  UMOV UR14, UR29 ;  /* 0x0000001d000e7c82 */ /* 0x000fca0008000000 */
.L_x_33:
[----:B------:R-:W-:Y:S01]  /*1bc0*/  ULEA UR57, UR14, UR22, 0x3 ;  /* 0x000000160e397291 */ /* 0x000fe2000f8e18ff */
[----:B--2---:R-:W-:Y:S01]  /*1bd0*/  @!P4 MOV R2, 0x10000 ;  /* 0x000100000002c802 */ /* 0x004fe20000000f00 */
[----:B--23--:R-:W-:Y:S10]  /*1be0*/  @P1 BRA `(.L_x_26) ;  /* 0x00000000000c1947 */ /* 0x00cff40003800000 */
[----:B------:R-:W-:-:S04]  /*1bf0*/  SHF.L.U32 R3, R12, 0x1f, RZ ;  /* 0x0000001f0c037819 */ /* 0x000fc800000006ff */
[----:B------:R-:W2:Y:S02]  /*1c00*/  SYNCS.PHASECHK.TRANS64.TRYWAIT P0, [UR57+0x18], R3 ;  /* 0x00001803ff0075a7 */ /* 0x000ea40008001139 */
[----:B--2---:R-:W-:Y:S05]  /*1c10*/  @!P0 BRA `(.L_x_27) ;  /* 0x0000006400b48947 */ /* 0x004fea0003800000 */
.L_x_26:
[----:B------:R2:W-:Y:S01]  /*1c20*/  @!P4 SYNCS.ARRIVE.TRANS64 RZ, [UR57], R2 ;  /* 0x00000002ffffc9a7 */ /* 0x0005e20008000039 */
[----:B------:R-:W-:-:S04]  /*1c30*/  ULOP3.LUT UR4, UR38, 0x2, URZ, 0xfc, !UPT ;  /* 0x0000000226047892 */ /* 0x000fc8000f8efcff */
[----:B------:R-:W-:-:S09]  /*1c40*/  UISETP.NE.AND UP0, UPT, UR4, 0x2, UPT ;  /* 0x000000020400788c */ /* 0x000fd2000bf05270 */
[----:B------:R-:W-:Y:S05]  /*1c50*/  BRA.U UP0, `(.L_x_28) ;  /* 0x0000000100047547 */ /* 0x000fea000b800000 */
[----:B------:R-:W-:Y:S05]  /*1c60*/  BPT.TRAP 0x1 ;  /* 0x000000040000795c */ /* 0x000fea0000300000 */
.L_x_28:
[----:B------:R-:W-:Y:S04]  /*1c70*/  BSSY.RECONVERGENT B0, `(.L_x_29) ;  /* 0x0000003000007945 */ /* 0x000fe80003800200 */
[----:B------:R-:W-:Y:S05]  /*1c80*/  @P3 BRA `(.L_x_30) ;  /* 0x0000000000043947 */ /* 0x000fea0003800000 */
[----:B------:R-:W-:Y:S05]  /*1c90*/  BPT.TRAP 0x1 ;  /* 0x000000040000795c */ /* 0x000fea0000300000 */
.L_x_30:
[----:B------:R-:W-:Y:S05]  /*1ca0*/  BSYNC.RECONVERGENT B0 ;  /* 0x0000000000007941 */ /* 0x000fea0003800200 */
.L_x_29:
[----:B------:R-:W-:Y:S01]  /*1cb0*/  UIADD3 UR4, UPT, UPT, UR14, 0x1, URZ ;  /* 0x000000010e047890 */ /* 0x000fe2000fffe0ff */
[----:B------:R-:W-:Y:S01]  /*1cc0*/  BSSY.RECONVERGENT B0, `(.L_x_31) ;  /* 0x0000041000007945 */ /* 0x000fe20003800200 */
[----:B------:R-:W-:Y:S02]  /*1cd0*/  ELECT P0, URZ, PT ;  /* 0x0000000000ff782f */ /* 0x000fe40003800000 */
[----:B------:R-:W-:-:S04]  /*1ce0*/  UISETP.NE.AND UP0, UPT, UR4, 0x3, UPT ;  /* 0x000000030400788c */ /* 0x000fc8000bf05270 */
[----:B------:R-:W-:Y:S02]  /*1cf0*/  USEL UR5, URZ, 0x1, UP0 ;  /* 0x00000001ff057887 */ /* 0x000fe40008000000 */
[----:B------:R-:W-:-:S04]  /*1d00*/  USEL UR29, UR4, URZ, UP0 ;  /* 0x000000ff041d7287 */ /* 0x000fc80008000000 */
[----:B------:R-:W-:Y:S01]  /*1d10*/  ULEA UR4, UR29, UR22, 0x3 ;  /* 0x000000161d047291 */ /* 0x000fe2000f8e18ff */
[----:B------:R-:W-:-:S04]  /*1d20*/  LOP3.LUT R12, R12, UR5, RZ, 0x3c, !PT ;  /* 0x000000050c0c7c12 */ /* 0x000fc8000f8e3cff */
[----:B-1----:R-:W-:-:S04]  /*1d30*/  SHF.L.U32 R0, R12, 0x1f, RZ ;  /* 0x0000001f0c007819 */ /* 0x002fc800000006ff */
[----:B------:R1:W3:Y:S01]  /*1d40*/  SYNCS.PHASECHK.TRANS64.TRYWAIT P1, [UR4+0x18], R0 ;  /* 0x00001800ff0075a7 */ /* 0x0002e20008021104 */
[----:B------:R-:W-:Y:S05]  /*1d50*/  @!P0 BRA `(.L_x_32) ;  /* 0x0000000000dc8947 */ /* 0x000fea0003800000 */
[----:B------:R-:W-:Y:S02]  /*1d60*/  USHF.L.U32 UR7, UR14, 0xd, URZ ;  /* 0x0000000d0e077899 */ /* 0x000fe400080006ff */
[----:B------:R-:W-:Y:S02]  /*1d70*/  UIADD3 UR4, UP1, UPT, UR54, 0x80, URZ ;  /* 0x0000008036047890 */ /* 0x000fe4000ff3e0ff */
[----:B------:R-:W-:Y:S02]  /*1d80*/  ULOP3.LUT UR32, UR7, UR53, URZ, 0xfc, !UPT ;  /* 0x0000003507207292 */ /* 0x000fe4000f8efcff */
[----:B------:R-:W-:Y:S02]  /*1d90*/  ULOP3.LUT UR13, UR7, UR45, URZ, 0xfc, !UPT ;  /* 0x0000002d070d7292 */ /* 0x000fe4000f8efcff */
[----:B------:R-:W-:Y:S02]  /*1da0*/  ULEA UR32, UR32, UR22, 0x2 ;  /* 0x0000001620207291 */ /* 0x000fe4000f8e10ff */
[----:B------:R-:W-:-:S02]  /*1db0*/  USHF.L.U32 UR58, UR21, 0x7, URZ ;  /* 0x00000007153a7899 */ /* 0x000fc400080006ff */
[----:B------:R-:W-:Y:S02]  /*1dc0*/  UIADD3 UR6, UP0, UPT, UR54, 0x180, URZ ;  /* 0x0000018036067890 */ /* 0x000fe4000ff1e0ff */
[----:B------:R-:W-:Y:S02]  /*1dd0*/  UIADD3.X UR5, UPT, UPT, URZ, UR55, URZ, UP1, !UPT ;  /* 0x00000037ff057290 */ /* 0x000fe40008ffe4ff */
[----:B------:R-:W-:Y:S02]  /*1de0*/  ULEA UR13, UR13, UR22, 0x2 ;  /* 0x000000160d0d7291 */ /* 0x000fe4000f8e10ff */
[----:B------:R-:W-:Y:S02]  /*1df0*/  UIADD3 UR56, UPT, UPT, UR32, 0x6800, URZ ;  /* 0x0000680020387890 */ /* 0x000fe4000fffe0ff */
[----:B------:R-:W-:Y:S02]  /*1e00*/  UPRMT UR15, URZ, 0x5410, UR31 ;  /* 0x00005410ff0f7896 */ /* 0x000fe4000800001f */
[----:B------:R-:W-:-:S02]  /*1e10*/  UIADD3 UR50, UPT, UPT, UR58, 0x20, URZ ;  /* 0x000000203a327890 */ /* 0x000fc4000fffe0ff */
[----:B------:R-:W-:Y:S02]  /*1e20*/  UIADD3 UR48, UPT, UPT, UR32, 0x8800, URZ ;  /* 0x0000880020307890 */ /* 0x000fe4000fffe0ff */
[----:B------:R-:W-:Y:S02]  /*1e30*/  UIADD3 UR42, UPT, UPT, UR58, 0x40, URZ ;  /* 0x000000403a2a7890 */ /* 0x000fe4000fffe0ff */
[----:B------:R-:W-:Y:S02]  /*1e40*/  UIADD3 UR40, UPT, UPT, UR32, 0xa800, URZ ;  /* 0x0000a80020287890 */ /* 0x000fe4000fffe0ff */
[----:B------:R-:W-:Y:S02]  /*1e50*/  UIADD3 UR34, UPT, UPT, UR58, 0x60, URZ ;  /* 0x000000603a227890 */ /* 0x000fe4000fffe0ff */
[----:B------:R-:W-:Y:S02]  /*1e60*/  UIADD3 UR32, UPT, UPT, UR32, 0xc800, URZ ;  /* 0x0000c80020207890 */ /* 0x000fe4000fffe0ff */
[----:B------:R-:W-:-:S02]  /*1e70*/  UIADD3.X UR7, UPT, UPT, URZ, UR55, URZ, UP0, !UPT ;  /* 0x00000037ff077290 */ /* 0x000fc400087fe4ff */
[----:B------:R-:W-:Y:S02]  /*1e80*/  UPRMT UR23, URZ, 0x5410, UR30 ;  /* 0x00005410ff177896 */ /* 0x000fe4000800001e */
[----:B------:R-:W-:Y:S02]  /*1e90*/  UIADD3 UR24, UPT, UPT, UR13, 0x1e800, URZ ;  /* 0x0001e8000d187890 */ /* 0x000fe4000fffe0ff */
[----:B------:R-:W-:Y:S01]  /*1ea0*/  UIADD3 UR8, UPT, UPT, UR13, 0x20800, URZ ;  /* 0x000208000d087890 */ /* 0x000fe2000fffe0ff */
[----:B------:R-:W-:Y:S01]  /*1eb0*/  UMOV UR46, 0x0 ;  /* 0x00000000002e7882 */ /* 0x000fe20000000000 */
[----:B------:R-:W-:Y:S01]  /*1ec0*/  UMOV UR47, 0x10000000 ;  /* 0x10000000002f7882 */ /* 0x000fe20000000000 */
[----:B------:R-:W-:Y:S01]  /*1ed0*/  UMOV UR49, UR57 ;  /* 0x0000003900317c82 */ /* 0x000fe20008000000 */
[----:B------:R-:W-:Y:S01]  /*1ee0*/  UMOV UR51, UR59 ;  /* 0x0000003b00337c82 */ /* 0x000fe20008000000 */
[----:B------:R-:W-:Y:S01]  /*1ef0*/  UMOV UR52, UR60 ;  /* 0x0000003c00347c82 */ /* 0x000fe20008000000 */
[----:B------:R-:W-:Y:S01]  /*1f00*/  UMOV UR41, UR57 ;  /* 0x0000003900297c82 */ /* 0x000fe20008000000 */
[----:B------:R-:W-:Y:S01]  /*1f10*/  UMOV UR43, UR59 ;  /* 0x0000003b002b7c82 */ /* 0x000fe20008000000 */
[----:B------:R-:W-:Y:S01]  /*1f20*/  UMOV UR44, UR60 ;  /* 0x0000003c002c7c82 */ /* 0x000fe20008000000 */
[----:B------:R-:W-:Y:S01]  /*1f30*/  UTMALDG.3D.MULTICAST [UR56], [UR4], UR15, desc[UR46] ;  /* 0x00002e38040073b4 */ /* 0x000fe2000801180f */
[----:B------:R-:W-:Y:S01]  /*1f40*/  UMOV UR33, UR57 ;  /* 0x0000003900217c82 */ /* 0x000fe20008000000 */
        /* <DEDUP_REMOVED lines=10> */
[----:B------:R-:W-:Y:S01]  /*1ff0*/  UIADD3 UR16, UPT, UPT, UR13, 0x22800, URZ ;  /* 0x000228000d107890 */ /* 0x000fe2000fffe0ff */
[----:B------:R-:W-:Y:S01]  /*2000*/  UMOV UR17, UR57 ;  /* 0x0000003900117c82 */ /* 0x000fe20008000000 */
[----:B------:R-:W-:Y:S01]  /*2010*/  UMOV UR19, UR27 ;  /* 0x0000001b00137c82 */ /* 0x000fe20008000000 */
[----:B------:R-:W-:Y:S01]  /*2020*/  UTMALDG.3D.MULTICAST [UR40], [UR4], UR15, desc[UR46] ;  /* 0x00002e28040073b4 */ /* 0x000fe2000801180f */
[----:B------:R-:W-:Y:S01]  /*2030*/  UMOV UR20, UR60 ;  /* 0x0000003c00147c82 */ /* 0x000fe20008000000 */
[----:B------:R-:W-:Y:S01]  /*2040*/  UMOV UR18, UR42 ;  /* 0x0000002a00127c82 */ /* 0x000fe20008000000 */
[----:B------:R-:W-:Y:S01]  /*2050*/  UTMALDG.3D.MULTICAST [UR32], [UR4], UR15, desc[UR46] ;  /* 0x00002e20040073b4 */ /* 0x000fe2000801180f */
[----:B------:R-:W-:Y:S01]  /*2060*/  UTMALDG.3D.MULTICAST [UR24], [UR6], UR23, desc[UR46] ;  /* 0x00002e18060073b4 */ /* 0x000fe20008011817 */
[----:B------:R4:W-:Y:S01]  /*2070*/  UTMALDG.3D.MULTICAST [UR8], [UR6], UR23, desc[UR46] ;  /* 0x00002e08060073b4 */ /* 0x0009e20008011817 */
[----:B------:R1:W-:Y:S01]  /*2080*/  UTMALDG.3D.MULTICAST [UR16], [UR6], UR23, desc[UR46] ;  /* 0x00002e10060073b4 */ /* 0x0003e20008011817 */
[----:B----4-:R-:W-:Y:S01]  /*2090*/  UIADD3 UR8, UPT, UPT, UR13, 0x24800, URZ ;  /* 0x000248000d087890 */ /* 0x010fe2000fffe0ff */
[----:B------:R-:W-:-:S08]  /*20a0*/  UMOV UR10, UR34 ;  /* 0x00000022000a7c82 */ /* 0x000fd00008000000 */
[----:B------:R1:W-:Y:S02]  /*20b0*/  UTMALDG.3D.MULTICAST [UR8], [UR6], UR23, desc[UR46] ;  /* 0x00002e08060073b4 */ /* 0x0003e40008011817 */
[----:B-1----:R-:W-:Y:S01]  /*20c0*/  NOP ;  /* 0x0000000000007918 */ /* 0x002fe20000000000 */
.L_x_32:
[----:B------:R-:W-:Y:S05]  /*20d0*/  BSYNC.RECONVERGENT B0 ;  /* 0x0000000000007941 */ /* 0x000fea0003800200 */
.L_x_31:
[----:B------:R-:W-:Y:S01]  /*20e0*/  UIADD3 UR21, UPT, UPT, UR21, 0x1, URZ ;  /* 0x0000000115157890 */ /* 0x000fe2000fffe0ff */
[----:B------:R-:W-:Y:S01]  /*20f0*/  UMOV UR14, UR29 ;  /* 0x0000001d000e7c82 */ /* 0x000fe20008000000 */
[----:B------:R-:W-:Y:S02]  /*2100*/  UMOV UR15, UR37 ;  /* 0x00000025000f7c82 */ /* 0x000fe40008000000 */
[----:B------:R-:W-:-:S09]  /*2110*/  UISETP.NE.AND UP0, UPT, UR21, UR37, UPT ;  /* 0x000000251500728c */ /* 0x000fd2000bf05270 */
[----:B------:R-:W-:Y:S05]  /*2120*/  BRA.U UP0, `(.L_x_33) ;  /* 0xfffffff900a47547 */ /* 0x000fea000b83ffff */
.L_x_25:
[----:B------:R-:W-:Y:S01]  /*2130*/  ULEA UR4, UR29, UR22, 0x3 ;  /* 0x000000161d047291 */ /* 0x000fe2000f8e18ff */
[----:B-1----:R-:W-:Y:S01]  /*2140*/  SHF.L.U32 R0, R12, 0x1f, RZ ;  /* 0x0000001f0c007819 */ /* 0x002fe200000006ff */
[----:B------:R-:W-:Y:S01]  /*2150*/  @!P2 SYNCS.ARRIVE.TRANS64.A1T0 RZ, [UR22+0x68], RZ ;  /* 0x000068ffffffa9a7 */ /* 0x000fe20008100016 */
[----:B------:R-:W-:-:S06]  /*2160*/  UISETP.GT.AND UP0, UPT, UR67, UR66, UPT ;  /* 0x000000424300728c */ /* 0x000fcc000bf04270 */
[----:B--23--:R1:W2:Y:S03]  /*2170*/  SYNCS.PHASECHK.TRANS64.TRYWAIT P1, [UR4+0x18], R0 ;  /* 0x00001800ff0075a7 */ /* 0x00c2a60008021104 */
[----:B------:R-:W-:Y:S05]  /*2180*/  BRA.U !UP0, `(.L_x_34) ;  /* 0x0000000508607547 */ /* 0x000fea000b800000 */
[----:B------:R-:W-:Y:S01]  /*2190*/  UIADD3 UR23, UPT, UPT, UR69, UR15, URZ ;  /* 0x0000000f45177290 */ /* 0x000fe2000fffe0ff */
[----:B------:R-:W-:-:S11]  /*21a0*/  UMOV UR14, UR29 ;  /* 0x0000001d000e7c82 */ /* 0x000fd60008000000 */
.L_x_42:
[----:B------:R-:W-:Y:S01]  /*21b0*/  ULEA UR57, UR14, UR22, 0x3 ;  /* 0x000000160e397291 */ /* 0x000fe2000f8e18ff */
[----:B--2---:R-:W-:Y:S01]  /*21c0*/  @!P4 MOV R2, 0x10000 ;  /* 0x000100000002c802 */ /* 0x004fe20000000f00 */
[----:B--23--:R-:W-:Y:S10]  /*21d0*/  @P1 BRA `(.L_x_35) ;  /* 0x00000000000c1947 */ /* 0x00cff40003800000 */
[----:B------:R-:W-:-:S04]  /*21e0*/  SHF.L.U32 R3, R12, 0x1f, RZ ;  /* 0x0000001f0c037819 */ /* 0x000fc800000006ff */
[----:B------:R-:W2:Y:S02]  /*21f0*/  SYNCS.PHASECHK.TRANS64.TRYWAIT P0, [UR57+0x18], R3 ;  /* 0x00001803ff0075a7 */ /* 0x000ea40008001139 */
[----:B--2---:R-:W-:Y:S05]  /*2200*/  @!P0 BRA `(.L_x_36) ;  /* 0x0000006000508947 */ /* 0x004fea0003800000 */
.L_x_35:
[----:B------:R2:W-:Y:S01]  /*2210*/  @!P4 SYNCS.ARRIVE.TRANS64 RZ, [UR57], R2 ;  /* 0x00000002ffffc9a7 */ /* 0x0005e20008000039 */
[----:B------:R-:W-:-:S04]  /*2220*/  ULOP3.LUT UR4, UR38, 0x2, URZ, 0xfc, !UPT ;  /* 0x0000000226047892 */ /* 0x000fc8000f8efcff */
[----:B------:R-:W-:-:S09]  /*2230*/  UISETP.NE.AND UP0, UPT, UR4, 0x2, UPT ;  /* 0x000000020400788c */ /* 0x000fd2000bf05270 */
[----:B------:R-:W-:Y:S05]  /*2240*/  BRA.U UP0, `(.L_x_37) ;  /* 0x0000000100047547 */ /* 0x000fea000b800000 */
[----:B------:R-:W-:Y:S05]  /*2250*/  BPT.TRAP 0x1 ;  /* 0x000000040000795c */ /* 0x000fea0000300000 */
.L_x_37:
[----:B------:R-:W-:Y:S04]  /*2260*/  BSSY.RECONVERGENT B0, `(.L_x_38) ;  /* 0x0000003000007945 */ /* 0x000fe80003800200 */
[----:B------:R-:W-:Y:S05]  /*2270*/  @P3 BRA `(.L_x_39) ;  /* 0x0000000000043947 */ /* 0x000fea0003800000 */
[----:B------:R-:W-:Y:S05]  /*2280*/  BPT.TRAP 0x1 ;  /* 0x000000040000795c */ /* 0x000fea0000300000 */
.L_x_39:
[----:B------:R-:W-:Y:S05]  /*2290*/  BSYNC.RECONVERGENT B0 ;  /* 0x0000000000007941 */ /* 0x000fea0003800200 */
.L_x_38:
        /* <DEDUP_REMOVED lines=57> */
[----:B------:R4:W-:Y:S01]  /*2630*/  UTMALDG.3D.MULTICAST [UR32], [UR4], UR16, desc[UR46] ;  /* 0x00002e20040073b4 */ /* 0x0009e20008011810 */
[----:B------:R-:W-:Y:S01]  /*2640*/  UTMALDG.3D.MULTICAST [UR24], [UR6], UR21, desc[UR46] ;  /* 0x00002e18060073b4 */ /* 0x000fe20008011815 */
[----:B------:R2:W-:Y:S01]  /*2650*/  UTMALDG.3D.MULTICAST [UR8], [UR6], UR21, desc[UR46] ;  /* 0x00002e08060073b4 */ /* 0x0005e20008011815 */
[----:B----4-:R-:W-:-:S09]  /*2660*/  UIADD3 UR16, UPT, UPT, UR13, 0x22800, URZ ;  /* 0x000228000d107890 */ /* 0x010fd2000fffe0ff */
[----:B------:R4:W-:Y:S01]  /*2670*/  UTMALDG.3D.MULTICAST [UR16], [UR6], UR21, desc[UR46] ;  /* 0x00002e10060073b4 */ /* 0x0009e20008011815 */
[----:B--2---:R-:W-:Y:S01]  /*2680*/  UIADD3 UR8, UPT, UPT, UR13, 0x24800, URZ ;  /* 0x000248000d087890 */ /* 0x004fe2000fffe0ff */
[----:B------:R-:W-:-:S08]  /*2690*/  UMOV UR10, UR34 ;  /* 0x00000022000a7c82 */ /* 0x000fd00008000000 */
[----:B------:R4:W-:Y:S02]  /*26a0*/  UTMALDG.3D.MULTICAST [UR8], [UR6], UR21, desc[UR46] ;  /* 0x00002e08060073b4 */ /* 0x0009e40008011815 */
[----:B----4-:R-:W-:Y:S01]  /*26b0*/  NOP ;  /* 0x0000000000007918 */ /* 0x010fe20000000000 */
.L_x_41:
[----:B------:R-:W-:Y:S05]  /*26c0*/  BSYNC.RECONVERGENT B0 ;  /* 0x0000000000007941 */ /* 0x000fea0003800200 */
.L_x_40:
[----:B------:R-:W-:Y:S01]  /*26d0*/  UIADD3 UR15, UPT, UPT, UR15, 0x1, URZ ;  /* 0x000000010f0f7890 */ /* 0x000fe2000fffe0ff */
[----:B------:R-:W-:-:S03]  /*26e0*/  UMOV UR14, UR29 ;  /* 0x0000001d000e7c82 */ /* 0x000fc60008000000 */
[----:B------:R-:W-:-:S09]  /*26f0*/  UISETP.NE.AND UP0, UPT, UR15, UR23, UPT ;  /* 0x000000170f00728c */ /* 0x000fd2000bf05270 */
[----:B------:R-:W-:Y:S05]  /*2700*/  BRA.U UP0, `(.L_x_42) ;  /* 0xfffffff900a87547 */ /* 0x000fea000b83ffff */
.L_x_34:
[C---:B------:R-:W-:Y:S01]  /*2710*/  LEA R3, R11.reuse, UR22, 0x3 ;  /* 0x000000160b037c11 */ /* 0x040fe2000f8e18ff */
[----:B------:R-:W-:Y:S01]  /*2720*/  NOP ;  /* 0x0000000000007918 */ /* 0x000fe20000000000 */
[----:B-1----:R-:W-:Y:S02]  /*2730*/  SHF.L.U32 R0, R10, 0x1f, RZ ;  /* 0x0000001f0a007819 */ /* 0x002fe400000006ff */
[----:B------:R-:W-:Y:S02]  /*2740*/  LEA R5, R11, UR22, 0x4 ;  /* 0x000000160b057c11 */ /* 0x000fe4000f8e20ff */
[----:B------:R-:W1:Y:S02]  /*2750*/  SYNCS.PHASECHK.TRANS64.TRYWAIT P0, [R3+URZ+0x70], R0 ;  /* 0x00007000030075a7 */ /* 0x000e6400080011ff */
[----:B-1----:R-:W-:Y:S05]  /*2760*/  @!P0 BRA `(.L_x_43) ;  /* 0x0000005c00108947 */ /* 0x002fea0003800000 */
.L_x_128:
[----:B------:R-:W4:Y:S01]  /*2770*/  LDS.128 R4, [R5+0x100] ;  /* 0x0001000005047984 */ /* 0x000f220000000c00 */
[----:B------:R-:W-:Y:S01]  /*2780*/  UISETP.GE.AND UP0, UPT, UR39, 0x1, UPT ;  /* 0x000000012700788c */ /* 0x000fe2000bf06270 */
[----:B------:R-:W-:Y:S01]  /*2790*/  @!PT LDS RZ, [RZ] ;  /* 0x00000000fffff984 */ /* 0x000fe20000000800 */
[----:B------:R-:W-:Y:S01]  /*27a0*/  @!PT LDS RZ, [RZ] ;  /* 0x00000000fffff984 */ /* 0x000fe20000000800 */
[----:B------:R-:W-:Y:S01]  /*27b0*/  @!PT LDS RZ, [RZ] ;  /* 0x00000000fffff984 */ /* 0x000fe20000000800 */
[----:B------:R-:W-:Y:S01]  /*27c0*/  @!PT LDS RZ, [RZ] ;  /* 0x00000000fffff984 */ /* 0x000fe20000000800 */
[----:B------:R1:W-:Y:S06]  /*27d0*/  MEMBAR.ALL.CTA ;  /* 0x0000000000007992 */ /* 0x0003ec0000008000 */
[----:B-1----:R-:W1:Y:S01]  /*27e0*/  FENCE.VIEW.ASYNC.S ;  /* 0x00000000000073c6 */ /* 0x002e620000000000 */
[----:B----4-:R-:W-:-:S13]  /*27f0*/  LOP3.LUT P0, RZ, R6, 0x1, RZ, 0xc0, !PT ;  /* 0x0000000106ff7812 */ /* 0x010fda000780c0ff */
[----:B-1----:R-:W-:Y:S01]  /*2800*/  VOTEU.ANY UP1, P0 ;  /* 0x0000000000ff7886 */ /* 0x002fe20000020100 */
[----:B------:R-:W-:-:S13]  /*2810*/  PLOP3.LUT P0, PT, PT, PT, UP1, 0x80, 0x8 ;  /* 0x000000000008781c */ /* 0x000fda0003f0f018 */
[----:B------:R-:W-:Y:S02]  /*2820*/  @P0 LOP3.LUT R0, R5, 0xffff, RZ, 0xc0, !PT ;  /* 0x0000ffff05000812 */ /* 0x000fe400078ec0ff */
[----:B--2---:R-:W-:Y:S02]  /*2830*/  @P0 MOV R2, R4 ;  /* 0x0000000400020202 */ /* 0x004fe40000000f00 */
[----:B------:R-:W-:Y:S01]  /*2840*/  @P0 R2UR UR5, R0 ;  /* 0x00000000000502ca */ /* 0x000fe200000e0000 */
[----:B------:R-:W-:Y:S01]  /*2850*/  VIADD R0, R3, 0x80 ;  /* 0x0000008003007836 */ /* 0x000fe20000000000 */
[----:B------:R-:W-:Y:S02]  /*2860*/  @P0 SHF.R.U32.HI R4, RZ, 0x10, R5 ;  /* 0x00000010ff040819 */ /* 0x000fe40000011605 */
[----:B------:R-:W-:Y:S02]  /*2870*/  @P0 R2UR UR6, R2 ;  /* 0x00000000020602ca */ /* 0x000fe400000e0000 */
[----:B------:R-:W-:-:S02]  /*2880*/  PRMT R0, RZ, 0x654, R0 ;  /* 0x00000654ff007816 */ /* 0x000fc40000000000 */
[----:B------:R-:W-:Y:S02]  /*2890*/  @P0 R2UR UR4, R4 ;  /* 0x00000000040402ca */ /* 0x000fe400000e0000 */
[----:B------:R1:W-:Y:S03]  /*28a0*/  SYNCS.ARRIVE.TRANS64.RED.A1T0 RZ, [R0+URZ], RZ ;  /* 0x000000ff00ff79a7 */ /* 0x0003e600081004ff */
[----:B------:R-:W-:-:S04]  /*28b0*/  @UP1 UMOV UR61, UR5 ;  /* 0x00000005003d1c82 */ /* 0x000fc80008000000 */
[----:B------:R-:W-:-:S04]  /*28c0*/  @UP1 UMOV UR62, UR6 ;  /* 0x00000006003e1c82 */ /* 0x000fc80008000000 */
[----:B------:R-:W-:Y:S01]  /*28d0*/  @UP1 UMOV UR60, UR4 ;  /* 0x00000004003c1c82 */ /* 0x000fe20008000000 */
[----:B------:R-:W-:Y:S05]  /*28e0*/  BRA.U !UP0, `(.L_x_44) ;  /* 0x0000000108d47547 */ /* 0x000fea000b800000 */
[----:B------:R-:W2:Y:S01]  /*28f0*/  LDCU.128 UR12, c[0x0][0xb10] ;  /* 0x00016200ff0c77ac */ /* 0x000ea20008000c00 */
[----:B------:R-:W4:Y:S01]  /*2900*/  LDCU UR21, c[0x0][0xb20] ;  /* 0x00016400ff1577ac */ /* 0x000f220008000800 */
[----:B------:R-:W3:Y:S01]  /*2910*/  LDCU UR20, c[0x0][0xb0c] ;  /* 0x00016180ff1477ac */ /* 0x000ee20008000800 */
[----:B------:R-:W1:Y:S01]  /*2920*/  LDCU.64 UR8, c[0x0][0xb28] ;  /* 0x00016500ff0877ac */ /* 0x000e620008000a00 */
[----:B------:R-:W-:Y:S02]  /*2930*/  UISETP.NE.AND UP3, UPT, UR39, 0x1, UPT ;  /* 0x000000012700788c */ /* 0x000fe4000bf65270 */
[----:B--2---:R-:W-:Y:S02]  /*2940*/  UIMAD.WIDE.U32 UR6, UR64, UR15, URZ ;  /* 0x0000000f400672a5 */ /* 0x004fe4000f8e00ff */
[----:B------:R-:W-:Y:S02]  /*2950*/  UIMAD.WIDE.U32 UR4, UR65, UR12, URZ ;  /* 0x0000000c410472a5 */ /* 0x000fe4000f8e00ff */
[----:B------:R-:W-:-:S02]  /*2960*/  UISETP.NE.AND UP0, UPT, UR14, 0x1, UPT ;  /* 0x000000010e00788c */ /* 0x000fc4000bf05270 */
[----:B------:R-:W-:Y:S01]  /*2970*/  UIMAD.WIDE.U32 UR18, UR61, UR15, URZ ;  /* 0x0000000f3d1272a5 */ /* 0x000fe2000f8e00ff */
[----:B------:R-:W-:Y:S02]  /*2980*/  UMOV UR6, UR7 ;  /* 0x0000000700067c82 */ /* 0x000fe40008000000 */
[----:B------:R-:W-:Y:S01]  /*2990*/  UMOV UR4, UR5 ;  /* 0x0000000500047c82 */ /* 0x000fe20008000000 */
[----:B----4-:R-:W-:Y:S02]  /*29a0*/  USHF.R.U32.HI UR6, URZ, UR21, UR6 ;  /* 0x00000015ff067299 */ /* 0x010fe40008011606 */
[----:B---3--:R-:W-:Y:S02]  /*29b0*/  UISETP.NE.AND UP2, UPT, UR20, 0x1, UPT ;  /* 0x000000011400788c */ /* 0x008fe4000bf45270 */
[----:B------:R-:W-:Y:S02]  /*29c0*/  USHF.R.U32.HI UR4, URZ, UR13, UR4 ;  /* 0x0000000dff047299 */ /* 0x000fe40008011604 */
[----:B------:R-:W-:-:S02]  /*29d0*/  USEL UR5, UR64, UR6, !UP0 ;  /* 0x0000000640057287 */ /* 0x000fc4000c000000 */
[----:B------:R-:W-:Y:S02]  /*29e0*/  USEL UR6, UR65, UR4, !UP2 ;  /* 0x0000000441067287 */ /* 0x000fe4000d000000 */
[----:B-1----:R-:W-:Y:S01]  /*29f0*/  UIMAD.WIDE.U32 UR10, UR5, UR8, URZ ;  /* 0x00000008050a72a5 */ /* 0x002fe2000f8e00ff */
[----:B------:R-:W-:Y:S01]  /*2a00*/  UMOV UR4, UR19 ;  /* 0x0000001300047c82 */ /* 0x000fe20008000000 */
[----:B------:R-:W-:Y:S02]  /*2a10*/  UIMAD.WIDE.U32 UR16, UR62, UR12, URZ ;  /* 0x0000000c3e1072a5 */ /* 0x000fe4000f8e00ff */
[----:B------:R-:W-:-:S03]  /*2a20*/  UIMAD.WIDE.U32 UR18, UR6, UR8, URZ ;  /* 0x00000008061272a5 */ /* 0x000fc6000f8e00ff */
[----:B------:R-:W-:Y:S01]  /*2a30*/  UMOV UR10, UR11 ;  /* 0x0000000b000a7c82 */ /* 0x000fe20008000000 */
[----:B------:R-:W-:Y:S02]  /*2a40*/  USHF.R.U32.HI UR4, URZ, UR21, UR4 ;  /* 0x00000015ff047299 */ /* 0x000fe40008011604 */
[----:B------:R-:W-:Y:S01]  /*2a50*/  @UP3 USHF.R.U32.HI UR5, URZ, UR9, UR10 ;  /* 0x00000009ff053299 */ /* 0x000fe2000801160a */
[----:B------:R-:W-:Y:S01]  /*2a60*/  UMOV UR16, UR17 ;  /* 0x0000001100107c82 */ /* 0x000fe20008000000 */
[----:B------:R-:W-:Y:S01]  /*2a70*/  UMOV UR18, UR19 ;  /* 0x0000001300127c82 */ /* 0x000fe20008000000 */
[----:B------:R-:W-:Y:S02]  /*2a80*/  USHF.R.U32.HI UR13, URZ, UR13, UR16 ;  /* 0x0000000dff0d7299 */ /* 0x000fe40008011610 */
[----:B------:R-:W-:Y:S02]  /*2a90*/  USEL UR4, UR61, UR4, !UP0 ;  /* 0x000000043d047287 */ /* 0x000fe4000c000000 */
[----:B------:R-:W-:-:S02]  /*2aa0*/  @UP3 USHF.R.U32.HI UR6, URZ, UR9, UR18 ;  /* 0x00000009ff063299 */ /* 0x000fc40008011612 */
[----:B------:R-:W-:Y:S02]  /*2ab0*/  UIMAD UR7, UR39, UR5, URZ ;  /* 0x00000005270772a4 */ /* 0x000fe4000f8e02ff */
[----:B------:R-:W-:Y:S02]  /*2ac0*/  USEL UR5, UR62, UR13, !UP2 ;  /* 0x0000000d3e057287 */ /* 0x000fe4000d000000 */
[----:B------:R-:W-:Y:S02]  /*2ad0*/  UIMAD UR10, UR39, UR6, URZ ;  /* 0x00000006270a72a4 */ /* 0x000fe4000f8e02ff */
[----:B------:R-:W-:Y:S02]  /*2ae0*/  UISETP.GE.AND UP0, UPT, UR4, UR7, UPT ;  /* 0x000000070400728c */ /* 0x000fe4000bf06270 */
[----:B------:R-:W-:Y:S02]  /*2af0*/  UIMAD.WIDE.U32 UR12, UR4, UR8, URZ ;  /* 0x00000008040c72a5 */ /* 0x000fe4000f8e00ff */
[----:B------:R-:W-:-:S02]  /*2b00*/  UISETP.GE.OR UP0, UPT, UR5, UR10, UP0 ;  /* 0x0000000a0500728c */ /* 0x000fc40008706670 */
        /* <DEDUP_REMOVED lines=19> */
.L_x_44:
[----:B------:R-:W2:Y:S02]  /*2c40*/  LDCU UR4, c[0x0][0xb30] ;  /* 0x00016600ff0477ac */ /* 0x000ea40008000800 */
[----:B--2---:R-:W-:-:S09]  /*2c50*/  UISETP.NE.AND UP0, UPT, UR4, 0x1, UPT ;  /* 0x000000010400788c */ /* 0x004fd2000bf05270 */
[----:B------:R-:W-:Y:S05]  /*2c60*/  BRA.U UP0, `(.L_x_45) ;  /* 0x0000000100447547 */ /* 0x000fea000b800000 */
[----:B------:R-:W2:Y:S01]  /*2c70*/  LDCU.128 UR8, c[0x0][0xb10] ;  /* 0x00016200ff0877ac */ /* 0x000ea20008000c00 */
[----:B------:R-:W4:Y:S01]  /*2c80*/  LDCU UR12, c[0x0][0xb0c] ;  /* 0x00016180ff0c77ac */ /* 0x000f220008000800 */
[----:B------:R-:W1:Y:S01]  /*2c90*/  LDCU UR13, c[0x0][0xb20] ;  /* 0x00016400ff0d77ac */ /* 0x000e620008000800 */
[----:B--2---:R-:W-:Y:S02]  /*2ca0*/  UIMAD.WIDE.U32 UR6, UR62, UR8, URZ ;  /* 0x000000083e0672a5 */ /* 0x004fe4000f8e00ff */
[----:B------:R-:W-:Y:S02]  /*2cb0*/  UIMAD.WIDE.U32 UR4, UR61, UR11, URZ ;  /* 0x0000000b3d0472a5 */ /* 0x000fe4000f8e00ff */
[----:B----4-:R-:W-:Y:S02]  /*2cc0*/  UISETP.NE.AND UP2, UPT, UR12, 0x1, UPT ;  /* 0x000000010c00788c */ /* 0x010fe4000bf45270 */
[----:B------:R-:W-:Y:S01]  /*2cd0*/  UISETP.NE.AND UP0, UPT, UR10, 0x1, UPT ;  /* 0x000000010a00788c */ /* 0x000fe2000bf05270 */
[----:B------:R-:W-:-:S02]  /*2ce0*/  UMOV UR6, UR7 ;  /* 0x0000000700067c82 */ /* 0x000fc40008000000 */
[----:B------:R-:W-:Y:S01]  /*2cf0*/  UMOV UR4, UR5 ;  /* 0x0000000500047c82 */ /* 0x000fe20008000000 */
[----:B------:R-:W-:Y:S02]  /*2d00*/  USHF.R.U32.HI UR9, URZ, UR9, UR6 ;  /* 0x00000009ff097299 */ /* 0x000fe40008011606 */
[----:B-1----:R-:W-:Y:S02]  /*2d10*/  USHF.R.U32.HI UR4, URZ, UR13, UR4 ;  /* 0x0000000dff047299 */ /* 0x002fe40008011604 */
[----:B------:R-:W-:Y:S02]  /*2d20*/  USEL UR5, UR62, UR9, !UP2 ;  /* 0x000000093e057287 */ /* 0x000fe4000d000000 */
[----:B------:R-:W-:-:S04]  /*2d30*/  USEL UR4, UR61, UR4, !UP0 ;  /* 0x000000043d047287 */ /* 0x000fc8000c000000 */
[----:B------:R-:W-:Y:S02]  /*2d40*/  UIADD3 UR6, UPT, UPT, UR5, -UR4, URZ ;  /* 0x8000000405067290 */ /* 0x000fe4000fffe0ff */
[----:B------:R-:W-:Y:S02]  /*2d50*/  UIADD3 UR4, UPT, UPT, -UR5, UR4, URZ ;  /* 0x0000000405047290 */ /* 0x000fe4000fffe1ff */
[----:B------:R-:W-:Y:S02]  /*2d60*/  UIMAD UR61, UR6, UR10, UR61 ;  /* 0x0000000a063d72a4 */ /* 0x000fe4000f8e023d */
[----:B------:R-:W-:-:S12]  /*2d70*/  UIMAD UR62, UR4, UR12, UR62 ;  /* 0x0000000c043e72a4 */ /* 0x000fd8000f8e023e */
.L_x_45:
[----:B------:R-:W-:Y:S01]  /*2d80*/  VIADD R11, R11, 0x1 ;  /* 0x000000010b0b7836 */ /* 0x000fe20000000000 */
[----:B------:R-:W-:Y:S02]  /*2d90*/  R2UR UR5, R64 ;  /* 0x00000000400572ca */ /* 0x000fe400000e0000 */
[----:B------:R-:W-:Y:S02]  /*2da0*/  R2UR UR4, R63 ;  /* 0x000000003f0472ca */ /* 0x000fe400000e0000 */
[C---:B------:R-:W-:Y:S02]  /*2db0*/  ISETP.NE.AND P0, PT, R11.reuse, 0x2, PT ;  /* 0x000000020b00780c */ /* 0x040fe40003f05270 */
[----:B------:R-:W-:Y:S02]  /*2dc0*/  PLOP3.LUT P2, PT, PT, PT, PT, 0x80, 0x8 ;  /* 0x000000000008781c */ /* 0x000fe40003f4f070 */
[----:B------:R-:W-:Y:S02]  /*2dd0*/  SEL R3, RZ, 0x1, P0 ;  /* 0x00000001ff037807 */ /* 0x000fe40000000000 */
[----:B------:R-:W-:-:S02]  /*2de0*/  SEL R11, R11, RZ, P0 ;  /* 0x000000ff0b0b7207 */ /* 0x000fc40000000000 */
[----:B------:R-:W-:Y:S01]  /*2df0*/  LOP3.LUT R10, R10, R3, RZ, 0x3c, !PT ;  /* 0x000000030a0a7212 */ /* 0x000fe200078e3cff */
[----:B------:R-:W-:Y:S02]  /*2e00*/  UIADD3 UR25, UPT, UPT, UR62, UR5, URZ ;  /* 0x000000053e197290 */ /* 0x000fe4000fffe0ff */
[----:B------:R-:W-:Y:S01]  /*2e10*/  UIADD3 UR27, UPT, UPT, UR61, UR4, URZ ;  /* 0x000000043d1b7290 */ /* 0x000fe2000fffe0ff */
[----:B------:R-:W-:Y:S11]  /*2e20*/  BRA.U UP1, `(.L_x_46) ;  /* 0xffffffe901f07547 */ /* 0x000ff6000b83ffff */
[----:B------:R-:W-:Y:S01]  /*2e30*/  UIADD3 UR22, UPT, UPT, UR22, 0x18, URZ ;  /* 0x0000001816167890 */ /* 0x000fe2000fffe0ff */
[----:B------:R-:W-:-:S03]  /*2e40*/  SHF.L.U32 R3, R12, 0x1f, RZ ;  /* 0x0000001f0c037819 */ /* 0x000fc600000006ff */
[----:B------:R-:W-:-:S09]  /*2e50*/  ULEA UR4, UR29, UR22, 0x3 ;  /* 0x000000161d047291 */ /* 0x000fd2000f8e18ff */
[----:B------:R-:W2:Y:S02]  /*2e60*/  SYNCS.PHASECHK.TRANS64.TRYWAIT P0, [UR4], R3 ;  /* 0x00000003ff0075a7 */ /* 0x000ea40008001104 */
[----:B--2---:R-:W-:Y:S05]  /*2e70*/  @!P0 BRA `(.L_x_47) ;  /* 0x0000005400608947 */ /* 0x004fea0003800000 */
.L_x_130:
[----:B------:R-:W-:-:S04]  /*2e80*/  UIADD3 UR4, UPT, UPT, UR29, 0x1, URZ ;  /* 0x000000011d047890 */ /* 0x000fc8000fffe0ff */
[----:B------:R-:W-:-:S04]  /*2e90*/  UISETP.NE.AND UP0, UPT, UR4, 0x3, UPT ;  /* 0x000000030400788c */ /* 0x000fc8000bf05270 */
[----:B------:R-:W-:Y:S02]  /*2ea0*/  USEL UR6, URZ, 0x1, UP0 ;  /* 0x00000001ff067887 */ /* 0x000fe40008000000 */
[----:B------:R-:W-:-:S04]  /*2eb0*/  USEL UR4, UR4, URZ, UP0 ;  /* 0x000000ff04047287 */ /* 0x000fc80008000000 */
[----:B------:R-:W-:Y:S01]  /*2ec0*/  ULEA UR5, UR4, UR22, 0x3 ;  /* 0x0000001604057291 */ /* 0x000fe2000f8e18ff */
[----:B------:R-:W-:-:S04]  /*2ed0*/  LOP3.LUT R12, R12, UR6, RZ, 0x3c, !PT ;  /* 0x000000060c0c7c12 */ /* 0x000fc8000f8e3cff */
[----:B-1----:R-:W-:-:S04]  /*2ee0*/  SHF.L.U32 R3, R12, 0x1f, RZ ;  /* 0x0000001f0c037819 */ /* 0x002fc800000006ff */
[----:B------:R-:W1:Y:S02]  /*2ef0*/  SYNCS.PHASECHK.TRANS64.TRYWAIT P0, [UR5], R3 ;  /* 0x00000003ff0075a7 */ /* 0x000e640008001105 */
[----:B-1----:R-:W-:Y:S05]  /*2f00*/  @!P0 BRA `(.L_x_48) ;  /* 0x0000005400548947 */ /* 0x002fea0003800000 */
.L_x_132:
[----:B------:R-:W-:-:S04]  /*2f10*/  UIADD3 UR4, UPT, UPT, UR4, 0x1, URZ ;  /* 0x0000000104047890 */ /* 0x000fc8000fffe0ff */
[----:B------:R-:W-:-:S04]  /*2f20*/  UISETP.NE.AND UP0, UPT, UR4, 0x3, UPT ;  /* 0x000000030400788c */ /* 0x000fc8000bf05270 */
[----:B------:R-:W-:Y:S02]  /*2f30*/  USEL UR5, URZ, 0x1, UP0 ;  /* 0x00000001ff057887 */ /* 0x000fe40008000000 */
[----:B------:R-:W-:-:S04]  /*2f40*/  USEL UR4, UR4, URZ, UP0 ;  /* 0x000000ff04047287 */ /* 0x000fc80008000000 */
[----:B------:R-:W-:Y:S01]  /*2f50*/  ULEA UR4, UR4, UR22, 0x3 ;  /* 0x0000001604047291 */ /* 0x000fe2000f8e18ff */
[----:B-1----:R-:W-:-:S04]  /*2f60*/  LOP3.LUT R3, R12, UR5, RZ, 0x3c, !PT ;  /* 0x000000050c037c12 */ /* 0x002fc8000f8e3cff */
[----:B------:R-:W-:Y:S01]  /*2f70*/  SHF.L.U32 R3, R3, 0x1f, RZ ;  /* 0x0000001f03037819 */ /* 0x000fe200000006ff */
[----:B------:R-:W-:-:S07]  /*2f80*/  IMAD.U32 R0, RZ, RZ, UR4 ;  /* 0x00000004ff007e24 */ /* 0x000fce000f8e00ff */
.L_x_49:
[----:B-1----:R1:W2:Y:S02]  /*2f90*/  SYNCS.PHASECHK.TRANS64.TRYWAIT P0, [R0+URZ], R3 ;  /* 0x00000003000075a7 */ /* 0x0022a400080011ff */
[----:B--2---:R-:W-:Y:S05]  /*2fa0*/  @!P0 NANOSLEEP.SYNCS 0x989680 ;  /* 0x009896800000895d */ /* 0x004fea0003900000 */
[----:B------:R-:W2:Y:S02]  /*2fb0*/  @!P0 SYNCS.PHASECHK.TRANS64 P0, [R0+URZ], R3 ;  /* 0x00000003000085a7 */ /* 0x000ea400080010ff */
[----:B--2---:R-:W-:Y:S05]  /*2fc0*/  @P0 EXIT ;  /* 0x000000000000094d */ /* 0x004fea0003800000 */
[----:B------:R-:W-:Y:S05]  /*2fd0*/  BRA `(.L_x_49) ;  /* 0xfffffffc00ec7947 */ /* 0x000fea000383ffff */
.L_x_22:
[----:B------:R-:W-:-:S04]  /*2fe0*/  UISETP.NE.AND UP0, UPT, UR63, URZ, UPT ;  /* 0x000000ff3f00728c */ /* 0x000fc8000bf05270 */
[----:B------:R-:W-:-:S09]  /*2ff0*/  UISETP.NE.OR UP0, UPT, UR22, 0x1, UP0 ;  /* 0x000000011600788c */ /* 0x000fd20008705670 */
[----:B------:R-:W-:Y:S05]  /*3000*/  BRA.U UP0, `(.L_x_50) ;  /* 0x0000000500487547 */ /* 0x000fea000b800000 */
[----:B------:R-:W-:Y:S01]  /*3010*/  ISETP.GE.U32.AND P2, PT, R0, 0x8, PT ;  /* 0x000000080000780c */ /* 0x000fe20003f46070 */
[----:B------:R-:W-:Y:S01]  /*3020*/  IMAD.MOV.U32 R12, RZ, RZ, 0x1 ;  /* 0x00000001ff0c7424 */ /* 0x000fe200078e00ff */
[----:B------:R-:W-:Y:S02]  /*3030*/  CS2R R10, SRZ ;  /* 0x00000000000a7805 */ /* 0x000fe4000001ff00 */
[----:B------:R-:W-:Y:S01]  /*3040*/  CS2R R8, SRZ ;  /* 0x0000000000087805 */ /* 0x000fe2000001ff00 */
[----:B------:R-:W-:Y:S01]  /*3050*/  UMOV UR6, 0x400 ;  /* 0x0000040000067882 */ /* 0x000fe20000000000 */
[----:B------:R-:W-:Y:S01]  /*3060*/  UMOV UR5, URZ ;  /* 0x000000ff00057c82 */ /* 0x000fe20008000000 */
[----:B------:R-:W-:-:S12]  /*3070*/  ULEA UR6, UR63, UR6, 0x18 ;  /* 0x000000063f067291 */ /* 0x000fd8000f8ec0ff */
.L_x_54:
[----:B------:R-:W-:Y:S02]  /*3080*/  LEA R2, R8, UR6, 0x3 ;  /* 0x0000000608027c11 */ /* 0x000fe4000f8e18ff */
[----:B------:R-:W-:-:S03]  /*3090*/  SHF.L.U32 R5, R9, 0x1f, RZ ;  /* 0x0000001f09057819 */ /* 0x000fc600000006ff */
[----:B------:R-:W-:Y:S01]  /*30a0*/  VIADD R4, R2, 0xe0 ;  /* 0x000000e002047836 */ /* 0x000fe20000000000 */
[----:B------:R-:W2:Y:S02]  /*30b0*/  SYNCS.PHASECHK.TRANS64.TRYWAIT P0, [R2+URZ+0xd0], R5 ;  /* 0x0000d005020075a7 */ /* 0x000ea400080011ff */
[----:B--2---:R-:W-:Y:S05]  /*30c0*/  @!P0 BRA `(.L_x_51) ;  /* 0x0000005000fc8947 */ /* 0x004fea0003800000 */
.L_x_133:
[----:B------:R-:W-:Y:S01]  /*30d0*/  ULEA UR4, UR5, UR6, 0x3 ;  /* 0x0000000605047291 */ /* 0x000fe2000f8e18ff */
[----:B------:R-:W-:Y:S02]  /*30e0*/  PRMT R4, RZ, 0x654, R4 ;  /* 0x00000654ff047816 */ /* 0x000fe40000000004 */
[----:B--2---:R-:W-:Y:S01]  /*30f0*/  SHF.L.U32 R5, R12, 0x1f, RZ ;  /* 0x0000001f0c057819 */ /* 0x004fe200000006ff */
[----:B------:R-:W-:Y:S01]  /*3100*/  UIADD3 UR7, UPT, UPT, UR4, 0x70, URZ ;  /* 0x0000007004077890 */ /* 0x000fe2000fffe0ff */
[----:B------:R2:W-:Y:S05]  /*3110*/  SYNCS.ARRIVE.TRANS64.RED.A1T0 RZ, [R4+URZ], RZ ;  /* 0x000000ff04ff79a7 */ /* 0x0005ea00081004ff */
[----:B------:R-:W-:Y:S01]  /*3120*/  IMAD.U32 R7, RZ, RZ, UR7 ;  /* 0x00000007ff077e24 */ /* 0x000fe2000f8e00ff */
[----:B------:R-:W3:Y:S04]  /*3130*/  SYNCS.PHASECHK.TRANS64.TRYWAIT P0, [UR4+0x80], R5 ;  /* 0x00008005ff0075a7 */ /* 0x000ee80008001104 */
[----:B------:R-:W-:Y:S01]  /*3140*/  PRMT R6, R0, 0x654, R7 ;  /* 0x0000065400067816 */ /* 0x000fe20000000007 */
[----:B--2---:R-:W-:Y:S01]  /*3150*/  @!P2 IMAD.MOV.U32 R4, RZ, RZ, 0x10 ;  /* 0x00000010ff04a424 */ /* 0x004fe200078e00ff */
[----:B---3--:R-:W-:Y:S06]  /*3160*/  @!P0 BRA `(.L_x_52) ;  /* 0x0000005000e88947 */ /* 0x008fec0003800000 */
.L_x_135:
[----:B------:R-:W-:Y:S01]  /*3170*/  ULEA UR8, UR5, UR6, 0x4 ;  /* 0x0000000605087291 */ /* 0x000fe2000f8e20ff */
[----:B------:R-:W-:Y:S01]  /*3180*/  SEL R3, R6, R3, !P2 ;  /* 0x0000000306037207 */ /* 0x000fe20005000000 */
[----:B------:R-:W-:Y:S01]  /*3190*/  UIADD3 UR9, UPT, UPT, UR4, 0x70, URZ ;  /* 0x0000007004097890 */ /* 0x000fe2000fffe0ff */
[----:B--2---:R-:W-:Y:S01]  /*31a0*/  LEA R2, R11, UR6, 0x3 ;  /* 0x000000060b027c11 */ /* 0x004fe2000f8e18ff */
[----:B------:R-:W-:Y:S01]  /*31b0*/  UIADD3 UR8, UPT, UPT, UR8, 0x100, URZ ;  /* 0x0000010008087890 */ /* 0x000fe2000fffe0ff */
[----:B------:R-:W-:Y:S01]  /*31c0*/  SHF.L.U32 R5, R10, 0x1f, RZ ;  /* 0x0000001f0a057819 */ /* 0x000fe200000006ff */
[----:B------:R2:W-:Y:S01]  /*31d0*/  @!P2 SYNCS.ARRIVE.TRANS64.RED RZ, [R3+URZ], R4 ;  /* 0x0000000403ffa9a7 */ /* 0x0005e200080004ff */
[----:B------:R-:W-:Y:S01]  /*31e0*/  UIADD3 UR4, UPT, UPT, UR5, 0x1, URZ ;  /* 0x0000000105047890 */ /* 0x000fe2000fffe0ff */
[----:B------:R-:W-:-:S03]  /*31f0*/  VIADD R8, R8, 0x1 ;  /* 0x0000000108087836 */ /* 0x000fc60000000000 */
[----:B------:R-:W-:Y:S02]  /*3200*/  UISETP.NE.AND UP0, UPT, UR4, 0x2, UPT ;  /* 0x000000020400788c */ /* 0x000fe4000bf05270 */
[----:B------:R-:W-:Y:S06]  /*3210*/  UGETNEXTWORKID.BROADCAST [UR8], [UR9] ;  /* 0x00000000080073ca */ /* 0x000fec0008000100 */
[----:B------:R-:W-:Y:S01]  /*3220*/  USEL UR7, URZ, 0x1, UP0 ;  /* 0x00000001ff077887 */ /* 0x000fe20008000000 */
[----:B------:R-:W-:Y:S01]  /*3230*/  ISETP.NE.AND P0, PT, R8, 0x2, PT ;  /* 0x000000020800780c */ /* 0x000fe20003f05270 */
[----:B------:R-:W-:Y:S01]  /*3240*/  USEL UR5, UR4, URZ, UP0 ;  /* 0x000000ff04057287 */ /* 0x000fe20008000000 */
[----:B------:R-:W3:Y:S03]  /*3250*/  SYNCS.PHASECHK.TRANS64.TRYWAIT P1, [R2+URZ+0x70], R5 ;  /* 0x00007005020075a7 */ /* 0x000ee600080211ff */
[----:B------:R-:W-:Y:S01]  /*3260*/  LOP3.LUT R12, R12, UR7, RZ, 0x3c, !PT ;  /* 0x000000070c0c7c12 */ /* 0x000fe2000f8e3cff */
[----:B--23--:R-:W-:Y:S07]  /*3270*/  @!P1 BRA `(.L_x_53) ;  /* 0x0000005000bc9947 */ /* 0x00cfee0003800000 */
.L_x_136:
[C---:B------:R-:W-:Y:S01]  /*3280*/  LEA R4, R11.reuse, UR6, 0x4 ;  /* 0x000000060b047c11 */ /* 0x040fe2000f8e20ff */
[----:B--2---:R-:W-:Y:S01]  /*3290*/  VIADD R2, R2, 0x80 ;  /* 0x0000008002027836 */ /* 0x004fe20000000000 */
[----:B------:R-:W-:Y:S01]  /*32a0*/  SEL R8, R8, RZ, P0 ;  /* 0x000000ff08087207 */ /* 0x000fe20000000000 */
[----:B------:R-:W-:-:S03]  /*32b0*/  VIADD R11, R11, 0x1 ;  /* 0x000000010b0b7836 */ /* 0x000fc60000000000 */
[----:B------:R-:W2:Y:S01]  /*32c0*/  LDS.128 R4, [R4+0x100] ;  /* 0x0001000004047984 */ /* 0x000ea20000000c00 */
[----:B------:R-:W-:Y:S02]  /*32d0*/  PRMT R2, RZ, 0x654, R2 ;  /* 0x00000654ff027816 */ /* 0x000fe40000000002 */
[C---:B------:R-:W-:Y:S01]  /*32e0*/  ISETP.NE.AND P1, PT, R11.reuse, 0x2, PT ;  /* 0x000000020b00780c */ /* 0x040fe20003f25270 */
[----:B------:R-:W-:Y:S01]  /*32f0*/  @!PT LDS RZ, [RZ] ;  /* 0x00000000fffff984 */ /* 0x000fe20000000800 */
[----:B------:R-:W-:Y:S01]  /*3300*/  @!PT LDS RZ, [RZ] ;  /* 0x00000000fffff984 */ /* 0x000fe20000000800 */
[----:B------:R-:W-:Y:S01]  /*3310*/  @!PT LDS RZ, [RZ] ;  /* 0x00000000fffff984 */ /* 0x000fe20000000800 */
[----:B------:R-:W-:Y:S01]  /*3320*/  @!PT LDS RZ, [RZ] ;  /* 0x00000000fffff984 */ /* 0x000fe20000000800 */
[----:B------:R3:W-:Y:S06]  /*3330*/  MEMBAR.ALL.CTA ;  /* 0x0000000000007992 */ /* 0x0007ec0000008000 */
[----:B---3--:R-:W3:Y:S01]  /*3340*/  FENCE.VIEW.ASYNC.S ;  /* 0x00000000000073c6 */ /* 0x008ee20000000000 */
[----:B------:R-:W-:Y:S01]  /*3350*/  SEL R11, R11, RZ, P1 ;  /* 0x000000ff0b0b7207 */ /* 0x000fe20000800000 */
[----:B---3--:R3:W-:Y:S01]  /*3360*/  SYNCS.ARRIVE.TRANS64.RED.A1T0 RZ, [R2+URZ], RZ ;  /* 0x000000ff02ff79a7 */ /* 0x0087e200081004ff */
[----:B--2---:R-:W-:-:S02]  /*3370*/  LOP3.LUT P3, RZ, R6, 0x1, RZ, 0xc0, !PT ;  /* 0x0000000106ff7812 */ /* 0x004fc4000786c0ff */
[----:B------:R-:W-:-:S04]  /*3380*/  SEL R5, RZ, 0x1, P1 ;  /* 0x00000001ff057807 */ /* 0x000fc80000800000 */
[----:B------:R-:W-:Y:S02]  /*3390*/  LOP3.LUT R10, R10, R5, RZ, 0x3c, !PT ;  /* 0x000000050a0a7212 */ /* 0x000fe400078e3cff */
[----:B---3--:R-:W-:-:S04]  /*33a0*/  SEL R2, RZ, 0x1, P0 ;  /* 0x00000001ff027807 */ /* 0x008fc80000000000 */
[----:B------:R-:W-:Y:S01]  /*33b0*/  LOP3.LUT R9, R9, R2, RZ, 0x3c, !PT ;  /* 0x0000000209097212 */ /* 0x000fe200078e3cff */
[----:B------:R-:W-:Y:S06]  /*33c0*/  @P3 BRA `(.L_x_54) ;  /* 0xfffffffc002c3947 */ /* 0x000fec000383ffff */
[----:B------:R-:W-:Y:S01]  /*33d0*/  ULEA UR4, UR5, UR6, 0x3 ;  /* 0x0000000605047291 */ /* 0x000fe2000f8e18ff */
[----:B------:R-:W-:-:S08]  /*33e0*/  SHF.L.U32 R3, R12, 0x1f, RZ ;  /* 0x0000001f0c037819 */ /* 0x000fd000000006ff */
[----:B------:R-:W2:Y:S02]  /*33f0*/  SYNCS.PHASECHK.TRANS64 P0, [UR4+0x80], R3 ;  /* 0x00008003ff0075a7 */ /* 0x000ea40008001004 */
[----:B--2---:R-:W-:Y:S05]  /*3400*/  @P0 BRA `(.L_x_55) ;  /* 0x0000000000080947 */ /* 0x004fea0003800000 */
[----:B------:R-:W2:Y:S02]  /*3410*/  SYNCS.PHASECHK.TRANS64.TRYWAIT P0, [UR4+0x80], R3 ;  /* 0x00008003ff0075a7 */ /* 0x000ea40008001104 */
[----:B--2---:R-:W-:Y:S05]  /*3420*/  @!P0 BRA `(.L_x_56) ;  /* 0x0000005000648947 */ /* 0x004fea0003800000 */
.L_x_55:
[----:B------:R-:W-:-:S04]  /*3430*/  UIADD3 UR7, UPT, UPT, UR5, 0x1, URZ ;  /* 0x0000000105077890 */ /* 0x000fc8000fffe0ff */
[----:B------:R-:W-:-:S04]  /*3440*/  UISETP.NE.AND UP0, UPT, UR7, 0x2, UPT ;  /* 0x000000020700788c */ /* 0x000fc8000bf05270 */
[----:B------:R-:W-:Y:S02]  /*3450*/  USEL UR8, URZ, 0x1, UP0 ;  /* 0x00000001ff087887 */ /* 0x000fe40008000000 */
[----:B------:R-:W-:-:S04]  /*3460*/  USEL UR7, UR7, URZ, UP0 ;  /* 0x000000ff07077287 */ /* 0x000fc80008000000 */
[----:B------:R-:W-:Y:S01]  /*3470*/  ULEA UR7, UR7, UR6, 0x3 ;  /* 0x0000000607077291 */ /* 0x000fe2000f8e18ff */
[----:B--2---:R-:W-:-:S04]  /*3480*/  LOP3.LUT R3, R12, UR8, RZ, 0x3c, !PT ;  /* 0x000000080c037c12 */ /* 0x004fc8000f8e3cff */
[----:B------:R-:W-:-:S04]  /*3490*/  SHF.L.U32 R0, R3, 0x1f, RZ ;  /* 0x0000001f03007819 */ /* 0x000fc800000006ff */
[----:B------:R-:W2:Y:S02]  /*34a0*/  SYNCS.PHASECHK.TRANS64 P0, [UR7+0x80], R0 ;  /* 0x00008000ff0075a7 */ /* 0x000ea40008001007 */
[----:B-12---:R-:W-:Y:S05]  /*34b0*/  @P0 EXIT ;  /* 0x000000000000094d */ /* 0x006fea0003800000 */
[----:B------:R-:W-:Y:S02]  /*34c0*/  SHF.L.U32 R3, R3, 0x1f, RZ ;  /* 0x0000001f03037819 */ /* 0x000fe400000006ff */
[----:B------:R-:W-:-:S07]  /*34d0*/  MOV R0, UR7 ;  /* 0x0000000700007c02 */ /* 0x000fce0008000f00 */
.L_x_57:
[----:B-1----:R1:W2:Y:S02]  /*34e0*/  SYNCS.PHASECHK.TRANS64.TRYWAIT P0, [R0+URZ+0x80], R3 ;  /* 0x00008003000075a7 */ /* 0x0022a400080011ff */
[----:B--2---:R-:W-:Y:S05]  /*34f0*/  @!P0 NANOSLEEP.SYNCS 0x989680 ;  /* 0x009896800000895d */ /* 0x004fea0003900000 */
[----:B------:R-:W2:Y:S02]  /*3500*/  @!P0 SYNCS.PHASECHK.TRANS64 P0, [R0+URZ+0x80], R3 ;  /* 0x00008003000085a7 */ /* 0x000ea400080010ff */
[----:B--2---:R-:W-:Y:S05]  /*3510*/  @P0 EXIT ;  /* 0x000000000000094d */ /* 0x004fea0003800000 */
[----:B------:R-:W-:Y:S05]  /*3520*/  BRA `(.L_x_57) ;  /* 0xfffffffc00ec7947 */ /* 0x000fea000383ffff */
.L_x_50:
[----:B------:R-:W-:Y:S05]  /*3530*/  BRA.U UP6, `(.L_x_58) ;  /* 0x0000001506047547 */ /* 0x000fea000b800000 */
[----:B------:R-:W-:Y:S01]  /*3540*/  UMOV UR4, 0x40 ;  /* 0x0000004000047882 */ /* 0x000fe20000000000 */
[----:B------:R-:W-:Y:S01]  /*3550*/  NOP ;  /* 0x0000000000007918 */ /* 0x000fe20000000000 */
[----:B------:R-:W-:Y:S01]  /*3560*/  ULEA UR5, UR63, UR4, 0x18 ;  /* 0x000000043f057291 */ /* 0x000fe2000f8ec0ff */
[----:B------:R-:W-:Y:S02]  /*3570*/  UMOV UR6, 0x400 ;  /* 0x0000040000067882 */ /* 0x000fe40000000000 */
[----:B------:R-:W-:-:S06]  /*3580*/  ULEA UR6, UR63, UR6, 0x18 ;  /* 0x000000063f067291 */ /* 0x000fcc000f8ec0ff */
[----:B------:R-:W2:Y:S02]  /*3590*/  LDS.U8 R0, [UR5+0x1c] ;  /* 0x00001c05ff007984 */ /* 0x000ea40008000000 */
[----:B--2---:R-:W-:-:S13]  /*35a0*/  ISETP.NE.AND P0, PT, R0, RZ, PT ;  /* 0x000000ff0000720c */ /* 0x004fda0003f05270 */
[----:B------:R-:W-:Y:S05]  /*35b0*/  @P0 BRA `(.L_x_59) ;  /* 0x0000000000580947 */ /* 0x000fea0003800000 */
[----:B------:R-:W-:-:S13]  /*35c0*/  ELECT P0, URZ, PT ;  /* 0x0000000000ff782f */ /* 0x000fda0003800000 */
[----:B------:R-:W-:Y:S05]  /*35d0*/  @!P0 BRA `(.L_x_60) ;  /* 0x0000000000608947 */ /* 0x000fea0003800000 */
[----:B------:R-:W-:Y:S01]  /*35e0*/  UMOV UR4, 0x10 ;  /* 0x0000001000047882 */ /* 0x000fe20000000000 */
[----:B------:R-:W-:Y:S01]  /*35f0*/  HFMA2 R0, -RZ, RZ, 0, 5.9604644775390625e-08 ;  /* 0x00000001ff007431 */ /* 0x000fe200000001ff */
[----:B------:R-:W-:-:S03]  /*3600*/  MOV R3, 0xffff ;  /* 0x0000ffff00037802 */ /* 0x000fc60000000f00 */
[----:B------:R-:W-:Y:S04]  /*3610*/  DEPBAR.LE SB2, 0x36 ;  /* 0x0000ad800000791a */ /* 0x000fe80000000000 */
[----:B------:R-:W2:Y:S02]  /*3620*/  UTCATOMSWS.FIND_AND_SET.ALIGN UP0, UR4, UR4 ;  /* 0x00000004000475e3 */ /* 0x000ea40008000800 */
[----:B--2---:R-:W-:Y:S01]  /*3630*/  MOV R4, UR4 ;  /* 0x0000000400047c02 */ /* 0x004fe20008000f00 */
[----:B------:R-:W-:Y:S06]  /*3640*/  BRA.U UP0, `(.L_x_61) ;  /* 0x0000000100187547 */ /* 0x000fec000b800000 */
.L_x_62:
[----:B------:R-:W-:Y:S05]  /*3650*/  NANOSLEEP 0x64 ;  /* 0x000000640000795d */ /* 0x000fea0003800000 */
[----:B------:R-:W-:-:S05]  /*3660*/  UMOV UR4, 0x10 ;  /* 0x0000001000047882 */ /* 0x000fca0000000000 */
[----:B------:R-:W-:Y:S04]  /*3670*/  DEPBAR.LE SB2, 0x36 ;  /* 0x0000ad800000791a */ /* 0x000fe80000000000 */
[----:B------:R-:W2:Y:S02]  /*3680*/  UTCATOMSWS.FIND_AND_SET.ALIGN UP0, UR4, UR4 ;  /* 0x00000004000475e3 */ /* 0x000ea40008000800 */
[----:B--2---:R-:W-:Y:S01]  /*3690*/  MOV R4, UR4 ;  /* 0x0000000400047c02 */ /* 0x004fe20008000f00 */
[----:B------:R-:W-:Y:S05]  /*36a0*/  BRA.U !UP0, `(.L_x_62) ;  /* 0xfffffffd08e87547 */ /* 0x000fea000b83ffff */
.L_x_61:
[-C--:B------:R-:W-:Y:S02]  /*36b0*/  SHF.L.U32 R3, R3, R4.reuse, RZ ;  /* 0x0000000403037219 */ /* 0x080fe400000006ff */
[----:B------:R-:W-:Y:S01]  /*36c0*/  SHF.L.U32 R0, R0, R4, RZ ;  /* 0x0000000400007219 */ /* 0x000fe200000006ff */
[----:B------:R-:W-:Y:S02]  /*36d0*/  IMAD.SHL.U32 R4, R4, 0x20, RZ ;  /* 0x0000002004047824 */ /* 0x000fe400078e00ff */
[----:B------:R2:W-:Y:S04]  /*36e0*/  ATOMS.OR RZ, [UR5+0x14], R3 ;  /* 0x00001403ffff798c */ /* 0x0005e8000b000005 */
[----:B------:R2:W-:Y:S04]  /*36f0*/  ATOMS.OR RZ, [UR5+0x18], R0 ;  /* 0x00001800ffff798c */ /* 0x0005e8000b000005 */
[----:B------:R2:W-:Y:S01]  /*3700*/  STS [UR6+0x120], R4 ;  /* 0x00012004ff007988 */ /* 0x0005e20008000806 */
[----:B------:R-:W-:Y:S05]  /*3710*/  BRA `(.L_x_60) ;  /* 0x0000000000107947 */ /* 0x000fea0003800000 */
.L_x_59:
[----:B------:R-:W-:Y:S02]  /*3720*/  MOV R0, 0xffffffff ;  /* 0xffffffff00007802 */ /* 0x000fe40000000f00 */
[----:B------:R-:W-:-:S03]  /*3730*/  MOV R4, 0x3760 ;  /* 0x0000376000047802 */ /* 0x000fc60000000f00 */
[----:B------:R2:W-:Y:S04]  /*3740*/  STS [UR6+0x120], R0 ;  /* 0x00012000ff007988 */ /* 0x0005e80008000806 */
[----:B-12--5:R-:W-:Y:S05]  /*3750*/  CALL.REL.NOINC `($__internal_1_$__cuda_sm10x_tcgen05_guardrail_trap_phase_invalid_during_alloc) ;  /* 0x0000005400407944 */ /* 0x026fea0003c00000 */
.L_x_60:
[----:B------:R-:W-:Y:S05]  /*3760*/  WARPSYNC.ALL ;  /* 0x0000000000007948 */ /* 0x000fea0003800000 */
[----:B------:R-:W3:Y:S01]  /*3770*/  S2UR UR4, SR_CgaCtaId ;  /* 0x00000000000479c3 */ /* 0x000ee20000008800 */
[----:B------:R-:W-:Y:S01]  /*3780*/  UMOV UR71, 0x400 ;  /* 0x0000040000477882 */ /* 0x000fe20000000000 */
[----:B------:R-:W-:-:S06]  /*3790*/  NOP ;  /* 0x0000000000007918 */ /* 0x000fcc0000000000 */
[----:B------:R-:W-:Y:S06]  /*37a0*/  BAR.ARV 0x6, 0xa0 ;  /* 0x0182800000007b1d */ /* 0x000fec0000002000 */
[----:B------:R-:W4:Y:S01]  /*37b0*/  LDCU UR7, c[0x0][0x38c] ;  /* 0x00007180ff0777ac */ /* 0x000f220008000800 */
[----:B------:R-:W-:Y:S01]  /*37c0*/  LOP3.LUT R2, R2, 0xffff, RZ, 0xc0, !PT ;  /* 0x0000ffff02027812 */ /* 0x000fe200078ec0ff */
[----:B------:R-:W-:Y:S01]  /*37d0*/  HFMA2 R11, -RZ, RZ, 0, 5.9604644775390625e-08 ;  /* 0x00000001ff0b7431 */ /* 0x000fe200000001ff */
[----:B------:R-:W-:Y:S01]  /*37e0*/  MOV R10, RZ ;  /* 0x000000ff000a7202 */ /* 0x000fe20000000f00 */
[----:B------:R-:W1:Y:S01]  /*37f0*/  LDCU UR8, c[0x0][0x38c] ;  /* 0x00007180ff0877ac */ /* 0x000e620008000800 */
[----:B------:R-:W-:-:S02]  /*3800*/  R2UR UR72, R2 ;  /* 0x00000000024872ca */ /* 0x000fc400000e0000 */
[----:B------:R-:W-:Y:S01]  /*3810*/  CS2R R8, SRZ ;  /* 0x0000000000087805 */ /* 0x000fe2000001ff00 */
[----:B------:R-:W-:Y:S01]  /*3820*/  UMOV UR75, URZ ;  /* 0x000000ff004b7c82 */ /* 0x000fe20008000000 */
[----:B------:R-:W-:Y:S01]  /*3830*/  UMOV UR9, URZ ;  /* 0x000000ff00097c82 */ /* 0x000fe20008000000 */
[----:B---3--:R-:W-:Y:S01]  /*3840*/  ULEA UR71, UR4, UR71, 0x18 ;  /* 0x0000004704477291 */ /* 0x008fe2000f8ec0ff */
[----:B------:R-:W-:Y:S01]  /*3850*/  UMOV UR76, 0x0 ;  /* 0x00000000004c7882 */ /* 0x000fe20000000000 */
[----:B------:R-:W-:Y:S02]  /*3860*/  UMOV UR77, 0x4100910 ;  /* 0x04100910004d7882 */ /* 0x000fe40000000000 */
[----:B------:R-:W-:Y:S02]  /*3870*/  UIADD3 UR6, UPT, UPT, UR71, 0x6800, URZ ;  /* 0x0000680047067890 */ /* 0x000fe4000fffe0ff */
[----:B------:R-:W-:Y:S02]  /*3880*/  UIADD3 UR5, UPT, UPT, UR71, 0x1e800, URZ ;  /* 0x0001e80047057890 */ /* 0x000fe4000fffe0ff */
[----:B----4-:R-:W-:Y:S01]  /*3890*/  UIADD3 UR7, UPT, UPT, UR7, 0x7f, URZ ;  /* 0x0000007f07077890 */ /* 0x010fe2000fffe0ff */
[----:B--2---:R-:W2:Y:S01]  /*38a0*/  LDS R0, [UR71+0x120] ;  /* 0x00012047ff007984 */ /* 0x004ea20008000800 */
[----:B------:R-:W-:-:S02]  /*38b0*/  USHF.R.U32.HI UR6, URZ, 0x4, UR6 ;  /* 0x00000004ff067899 */ /* 0x000fc40008011606 */
[----:B------:R-:W-:Y:S02]  /*38c0*/  USHF.R.S32.HI UR4, URZ, 0x1f, UR7 ;  /* 0x0000001fff047899 */ /* 0x000fe40008011407 */
[----:B------:R-:W-:Y:S02]  /*38d0*/  USHF.R.U32.HI UR5, URZ, 0x4, UR5 ;  /* 0x00000004ff057899 */ /* 0x000fe40008011605 */
[----:B------:R-:W-:Y:S02]  /*38e0*/  ULEA.HI UR4, UR4, UR7, URZ, 0x7 ;  /* 0x0000000704047291 */ /* 0x000fe4000f8f38ff */
[----:B------:R-:W-:Y:S02]  /*38f0*/  ULOP3.LUT UR6, UR6, 0x3fff, URZ, 0xc0, !UPT ;  /* 0x00003fff06067892 */ /* 0x000fe4000f8ec0ff */
[----:B------:R-:W-:Y:S02]  /*3900*/  USHF.R.S32.HI UR10, URZ, 0x7, UR4 ;  /* 0x00000007ff0a7899 */ /* 0x000fe40008011404 */
[----:B------:R-:W-:-:S02]  /*3910*/  ULOP3.LUT UR5, UR5, 0x3fff, URZ, 0xc0, !UPT ;  /* 0x00003fff05057892 */ /* 0x000fc4000f8ec0ff */
[----:B------:R-:W-:Y:S02]  /*3920*/  UISETP.LT.AND UP0, UPT, UR10, 0x1, UPT ;  /* 0x000000010a00788c */ /* 0x000fe4000bf01270 */
[----:B------:R-:W-:Y:S01]  /*3930*/  IMAD.U32 R12, RZ, RZ, UR10 ;  /* 0x0000000aff0c7e24 */ /* 0x000fe2000f8e00ff */
[----:B------:R-:W-:Y:S02]  /*3940*/  ULOP3.LUT UR73, UR6, 0x10000, URZ, 0xfc, !UPT ;  /* 0x0001000006497892 */ /* 0x000fe4000f8efcff */
[----:B------:R-:W-:Y:S02]  /*3950*/  USEL UR4, UR10, 0x1, !UP0 ;  /* 0x000000010a047887 */ /* 0x000fe4000c000000 */
[----:B------:R-:W-:Y:S02]  /*3960*/  ULOP3.LUT UR74, UR5, 0x10000, URZ, 0xfc, !UPT ;  /* 0x00010000054a7892 */ /* 0x000fe4000f8efcff */
[----:B------:R-:W-:Y:S02]  /*3970*/  UIADD3 UR4, UPT, UPT, -UR4, URZ, URZ ;  /* 0x000000ff04047290 */ /* 0x000fe4000fffe1ff */
[----:B-1----:R-:W-:-:S04]  /*3980*/  UISETP.GE.AND UP4, UPT, UR8, 0x1, UPT ;  /* 0x000000010800788c */ /* 0x002fc8000bf86270 */
[----:B------:R-:W-:Y:S01]  /*3990*/  IMAD.U32 R14, RZ, RZ, UR4 ;  /* 0x00000004ff0e7e24 */ /* 0x000fe2000f8e00ff */
[----:B--2---:R-:W-:-:S13]  /*39a0*/  R2UR UR7, R0 ;  /* 0x00000000000772ca */ /* 0x004fda00000e0000 */
[----:B------:R-:W-:-:S07]  /*39b0*/  IMAD.U32 R15, RZ, RZ, UR7 ;  /* 0x00000007ff0f7e24 */ /* 0x000fce000f8e00ff */
.L_x_69:
[----:B------:R-:W-:Y:S02]  /*39c0*/  LEA R0, R10, UR71, 0x3 ;  /* 0x000000470a007c11 */ /* 0x000fe4000f8e18ff */
[----:B------:R-:W-:Y:S02]  /*39d0*/  SHF.L.U32 R5, R9, 0x1f, RZ ;  /* 0x0000001f09057819 */ /* 0x000fe400000006ff */
[----:B------:R-:W-:Y:S01]  /*39e0*/  PLOP3.LUT P0, PT, PT, PT, UP4, 0x80, 0x8 ;  /* 0x000000000008781c */ /* 0x000fe20003f0f048 */
[----:B------:R-:W-:Y:S01]  /*39f0*/  VIADD R3, R0, 0x80 ;  /* 0x0000008000037836 */ /* 0x000fe20000000000 */
[----:B-1----:R-:W1:Y:S02]  /*3a00*/  SYNCS.PHASECHK.TRANS64.TRYWAIT P1, [R0+URZ+0x70], R5 ;  /* 0x00007005000075a7 */ /* 0x002e6400080211ff */
[----:B-1----:R-:W-:Y:S09]  /*3a10*/  @!P1 BRA `(.L_x_63) ;  /* 0x0000004c00009947 */ /* 0x002ff20003800000 */
.L_x_138:
[----:B------:R-:W-:Y:S01]  /*3a20*/  LEA R4, R10, UR71, 0x4 ;  /* 0x000000470a047c11 */ /* 0x000fe2000f8e20ff */
[----:B------:R-:W-:Y:S01]  /*3a30*/  @UP4 ULEA UR4, UR9, UR71, 0x3 ;  /* 0x0000004709044291 */ /* 0x000fe2000f8e18ff */
[----:B------:R-:W-:Y:S01]  /*3a40*/  PLOP3.LUT P2, PT, PT, PT, PT, 0x80, 0x8 ;  /* 0x000000000008781c */ /* 0x000fe20003f4f070 */
[----:B------:R-:W-:Y:S01]  /*3a50*/  ULEA UR5, UR75, UR71, 0x3 ;  /* 0x000000474b057291 */ /* 0x000fe2000f8e18ff */
[----:B------:R-:W-:Y:S02]  /*3a60*/  PRMT R3, RZ, 0x654, R3 ;  /* 0x00000654ff037816 */ /* 0x000fe40000000003 */
[----:B-1----:R-:W1:Y:S01]  /*3a70*/  LDS.128 R4, [R4+0x100] ;  /* 0x0001000004047984 */ /* 0x002e620000000c00 */
[----:B------:R-:W-:Y:S02]  /*3a80*/  @P0 SHF.L.U32 R2, R8, 0x1f, RZ ;  /* 0x0000001f08020819 */ /* 0x000fe400000006ff */
[----:B------:R-:W-:Y:S01]  /*3a90*/  SHF.L.U32 R0, R11, 0x1f, RZ ;  /* 0x0000001f0b007819 */ /* 0x000fe200000006ff */
[----:B------:R-:W-:Y:S01]  /*3aa0*/  @!PT LDS RZ, [RZ] ;  /* 0x00000000fffff984 */ /* 0x000fe20000000800 */
[----:B------:R-:W-:Y:S01]  /*3ab0*/  @!PT LDS RZ, [RZ] ;  /* 0x00000000fffff984 */ /* 0x000fe20000000800 */
[----:B------:R-:W-:Y:S01]  /*3ac0*/  @!PT LDS RZ, [RZ] ;  /* 0x00000000fffff984 */ /* 0x000fe20000000800 */
[----:B------:R-:W-:Y:S01]  /*3ad0*/  @!PT LDS RZ, [RZ] ;  /* 0x00000000fffff984 */ /* 0x000fe20000000800 */
[----:B------:R2:W-:Y:S06]  /*3ae0*/  MEMBAR.ALL.CTA ;  /* 0x0000000000007992 */ /* 0x0005ec0000008000 */
[----:B--2---:R-:W2:Y:S01]  /*3af0*/  FENCE.VIEW.ASYNC.S ;  /* 0x00000000000073c6 */ /* 0x004ea20000000000 */
[----:B------:R-:W-:Y:S01]  /*3b00*/  R2UR UR6, R15 ;  /* 0x000000000f0672ca */ /* 0x000fe200000e0000 */
[----:B------:R-:W-:Y:S01]  /*3b10*/  IMAD.U32 R13, RZ, RZ, UR5 ;  /* 0x00000005ff0d7e24 */ /* 0x000fe2000f8e00ff */
[----:B--2---:R2:W-:Y:S01]  /*3b20*/  SYNCS.ARRIVE.TRANS64.RED.A1T0 RZ, [R3+URZ], RZ ;  /* 0x000000ff03ff79a7 */ /* 0x0045e200081004ff */
[----:B------:R2:W3:Y:S01]  /*3b30*/  @P0 SYNCS.PHASECHK.TRANS64.TRYWAIT P2, [UR4], R2 ;  /* 0x00000002ff0005a7 */ /* 0x0004e20008041104 */
[----:B------:R-:W-:Y:S01]  /*3b40*/  ULEA.HI UR4, UR75, UR75, URZ, 0x1 ;  /* 0x0000004b4b047291 */ /* 0x000fe2000f8f08ff */
[----:B-1----:R-:W-:-:S03]  /*3b50*/  LOP3.LUT P1, RZ, R6, 0x1, RZ, 0xc0, !PT ;  /* 0x0000000106ff7812 */ /* 0x002fc6000782c0ff */
[----:B------:R-:W-:-:S04]  /*3b60*/  ULOP3.LUT UR8, UR4, 0xffe, URZ, 0xc0, !UPT ;  /* 0x00000ffe04087892 */ /* 0x000fc8000f8ec0ff */
[----:B------:R-:W-:Y:S01]  /*3b70*/  UIADD3 UR8, UPT, UPT, -UR8, UR75, URZ ;  /* 0x0000004b08087290 */ /* 0x000fe2000fffe1ff */
[----:B------:R-:W1:Y:S01]  /*3b80*/  SYNCS.PHASECHK.TRANS64.TRYWAIT P0, [UR5+0xb0], R0 ;  /* 0x0000b000ff0075a7 */ /* 0x000e620008001105 */
[----:B------:R-:W-:-:S04]  /*3b90*/  USHF.L.U32 UR5, UR4, 0x5, URZ ;  /* 0x0000000504057899 */ /* 0x000fc800080006ff */
[----:B------:R-:W-:-:S04]  /*3ba0*/  ULOP3.LUT UR4, UR5, 0xffffffc0, URZ, 0xc0, !UPT ;  /* 0xffffffc005047892 */ /* 0x000fc8000f8ec0ff */
[----:B------:R-:W-:-:S04]  /*3bb0*/  UIADD3 UR4, UPT, UPT, UR6, UR4, URZ ;  /* 0x0000000406047290 */ /* 0x000fc8000fffe0ff */
[----:B------:R-:W-:Y:S01]  /*3bc0*/  ULEA UR8, UR8, UR4, 0x14 ;  /* 0x0000000408087291 */ /* 0x000fe2000f8ea0ff */
[----:B-123--:R-:W-:Y:S11]  /*3bd0*/  @!P0 BRA `(.L_x_64) ;  /* 0x0000004800a48947 */ /* 0x00eff60003800000 */
.L_x_140:
[----:B------:R-:W-:Y:S01]  /*3be0*/  IADD3 R10, PT, PT, R10, 0x1, RZ ;  /* 0x000000010a0a7810 */ /* 0x000fe20007ffe0ff */
[----:B------:R-:W-:Y:S06]  /*3bf0*/  BRA.U !UP4, `(.L_x_65) ;  /* 0x000000050cec7547 */ /* 0x000fec000b800000 */
[----:B------:R-:W-:Y:S01]  /*3c00*/  R2UR UR69, R14 ;  /* 0x000000000e4572ca */ /* 0x000fe200000e0000 */
[----:B------:R-:W-:Y:S01]  /*3c10*/  UPLOP3.LUT UP2, UPT, UPT, UPT, UPT, 0x40, 0x4 ;  /* 0x000000000004789c */ /* 0x000fe20003f4e870 */
[----:B------:R-:W-:Y:S01]  /*3c20*/  R2UR UR68, R12 ;  /* 0x000000000c4472ca */ /* 0x000fe200000e0000 */
[----:B------:R-:W-:-:S14]  /*3c30*/  UMOV UR7, UR9 ;  /* 0x0000000900077c82 */ /* 0x000fdc0008000000 */
.L_x_68:
[----:B------:R-:W-:Y:S02]  /*3c40*/  UIADD3 UR69, UPT, UPT, UR69, 0x1, URZ ;  /* 0x0000000145457890 */ /* 0x000fe4000fffe0ff */
[----:B--2---:R-:W-:Y:S02]  /*3c50*/  ULEA UR5, UR7, UR71, 0x3 ;  /* 0x0000004707057291 */ /* 0x004fe4000f8e18ff */
[----:B------:R-:W-:Y:S01]  /*3c60*/  UISETP.NE.AND UP3, UPT, UR69, URZ, UPT ;  /* 0x000000ff4500728c */ /* 0x000fe2000bf65270 */
[----:B------:R-:W-:Y:S10]  /*3c70*/  @P2 BRA `(.L_x_66) ;  /* 0x00000000000c2947 */ /* 0x000ff40003800000 */
[----:B-1----:R-:W-:Y:S04]  /*3c80*/  SHF.L.U32 R3, R8, 0x1f, RZ ;  /* 0x0000001f08037819 */ /* 0x002fe800000006ff */
[----:B------:R-:W1:Y:S02]  /*3c90*/  SYNCS.PHASECHK.TRANS64.TRYWAIT P0, [UR5], R3 ;  /* 0x00000003ff0075a7 */ /* 0x000e640008001105 */
[----:B-1----:R-:W-:Y:S05]  /*3ca0*/  @!P0 BRA `(.L_x_67) ;  /* 0x00000048008c8947 */ /* 0x002fea0003800000 */
.L_x_66:
[----:B------:R-:W-:Y:S01]  /*3cb0*/  UISETP.NE.AND UP0, UPT, UR68, 0x1, UPT ;  /* 0x000000014400788c */ /* 0x000fe2000bf05270 */
[----:B------:R-:W-:Y:S01]  /*3cc0*/  PLOP3.LUT P2, PT, PT, PT, PT, 0x80, 0x8 ;  /* 0x000000000008781c */ /* 0x000fe20003f4f070 */
[----:B------:R-:W-:Y:S01]  /*3cd0*/  UIADD3 UR9, UPT, UPT, UR7, 0x1, URZ ;  /* 0x0000000107097890 */ /* 0x000fe2000fffe0ff */
[----:B-1----:R-:W-:Y:S01]  /*3ce0*/  MOV.SPILL R3, UR77 ;  /* 0x0000004d00037c02 */ /* 0x002fe20009000f00 */
[----:B------:R-:W-:Y:S01]  /*3cf0*/  UIADD3 UR70, UPT, UPT, UR5, 0x18, URZ ;  /* 0x0000001805467890 */ /* 0x000fe2000fffe0ff */
[----:B------:R-:W-:Y:S01]  /*3d00*/  MOV.SPILL R2, UR76 ;  /* 0x0000004c00027c02 */ /* 0x000fe20009000f00 */
[----:B------:R-:W-:Y:S01]  /*3d10*/  UISETP.NE.AND UP1, UPT, UR9, 0x3, UPT ;  /* 0x000000030900788c */ /* 0x000fe2000bf25270 */
[----:B------:R-:W-:Y:S01]  /*3d20*/  PLOP3.LUT P0, PT, PT, PT, UP0, 0x80, 0x8 ;  /* 0x000000000008781c */ /* 0x000fe20003f0f008 */
[----:B------:R-:W-:Y:S02]  /*3d30*/  ULEA UR6, UR7, UR74, 0xb ;  /* 0x0000004a07067291 */ /* 0x000fe4000f8e58ff */
[----:B------:R-:W-:Y:S02]  /*3d40*/  USEL UR5, URZ, 0x1, UP1 ;  /* 0x00000001ff057887 */ /* 0x000fe40008800000 */
[----:B------:R-:W-:Y:S02]  /*3d50*/  USEL UR9, UR9, URZ, UP1 ;  /* 0x000000ff09097287 */ /* 0x000fe40008800000 */
[----:B------:R-:W-:Y:S02]  /*3d60*/  ULEA UR4, UR7, UR73, 0xb ;  /* 0x0000004907047291 */ /* 0x000fe4000f8e58ff */
[----:B------:R-:W-:Y:S01]  /*3d70*/  @UP0 ULEA UR7, UR9, UR71, 0x3 ;  /* 0x0000004709070291 */ /* 0x000fe2000f8e18ff */
[----:B------:R-:W-:Y:S01]  /*3d80*/  LOP3.LUT R8, R8, UR5, RZ, 0x3c, !PT ;  /* 0x0000000508087c12 */ /* 0x000fe2000f8e3cff */
[----:B------:R-:W-:Y:S02]  /*3d90*/  UIADD3 UR22, UPT, UPT, UR6, 0x2, URZ ;  /* 0x0000000206167890 */ /* 0x000fe4000fffe0ff */
[----:B------:R-:W-:Y:S01]  /*3da0*/  UIADD3 UR18, UPT, UPT, UR4, 0x2, URZ ;  /* 0x0000000204127890 */ /* 0x000fe2000fffe0ff */
[----:B------:R-:W-:Y:S01]  /*3db0*/  @P0 SHF.L.U32 R0, R8, 0x1f, RZ ;  /* 0x0000001f08000819 */ /* 0x000fe200000006ff */
[----:B------:R-:W-:Y:S02]  /*3dc0*/  UIADD3 UR14, UPT, UPT, UR6, 0x4, URZ ;  /* 0x00000004060e7890 */ /* 0x000fe4000fffe0ff */
[----:B------:R-:W-:Y:S01]  /*3dd0*/  UIADD3 UR12, UPT, UPT, UR4, 0x4, URZ ;  /* 0x00000004040c7890 */ /* 0x000fe2000fffe0ff */
[----:B------:R2:W3:Y:S01]  /*3de0*/  @P0 SYNCS.PHASECHK.TRANS64.TRYWAIT P2, [UR7], R0 ;  /* 0x00000000ff0005a7 */ /* 0x0004e20008041107 */
[----:B------:R-:W-:Y:S02]  /*3df0*/  UIADD3 UR66, UPT, UPT, UR6, 0x6, URZ ;  /* 0x0000000606427890 */ /* 0x000fe4000fffe0ff */
        /* <DEDUP_REMOVED lines=24> */
[----:B------:R-:W-:Y:S01]  /*3f80*/  UIADD3 UR68, UPT, UPT, UR68, -0x1, URZ ;  /* 0xffffffff44447890 */ /* 0x000fe2000fffe0ff */
[----:B------:R-:W-:Y:S01]  /*3f90*/  UMOV UR7, 0x40004040 ;  /* 0x4000404000077882 */ /* 0x000fe20000000000 */
[----:B------:R-:W-:Y:S01]  /*3fa0*/  UMOV UR76, 0x0 ;  /* 0x00000000004c7882 */ /* 0x000fe20000000000 */
[----:B------:R-:W-:Y:S01]  /*3fb0*/  UMOV UR77, 0x4100910 ;  /* 0x04100910004d7882 */ /* 0x000fe20000000000 */
[----:B------:R-:W-:Y:S01]  /*3fc0*/  UMOV UR5, 0x40004040 ;  /* 0x4000404000057882 */ /* 0x000fe20000000000 */
[----:B------:R-:W-:Y:S01]  /*3fd0*/  UMOV UR23, 0x40004040 ;  /* 0x4000404000177882 */ /* 0x000fe20000000000 */
[----:B------:R1:W-:Y:S01]  /*3fe0*/  UTCHMMA gdesc[UR4], gdesc[UR6], tmem[UR8], tmem[UR76], idesc[UR77], UP2 ;  /* 0x00ff4c06040075ea */ /* 0x0003e20009000008 */
[----:B------:R-:W-:Y:S01]  /*3ff0*/  UPLOP3.LUT UP2, UPT, UPT, UPT, UPT, 0x80, 0x8 ;  /* 0x000000000008789c */ /* 0x000fe20003f4f070 */
[----:B------:R-:W-:Y:S01]  /*4000*/  UMOV UR19, 0x40004040 ;  /* 0x4000404000137882 */ /* 0x000fe20000000000 */
[----:B------:R-:W-:Y:S01]  /*4010*/  UMOV UR15, 0x40004040 ;  /* 0x40004040000f7882 */ /* 0x000fe20000000000 */
[----:B------:R4:W-:Y:S01]  /*4020*/  UTCHMMA gdesc[UR18], gdesc[UR22], tmem[UR8], tmem[UR76], idesc[UR77], UPT ;  /* 0x00ff4c16120075ea */ /* 0x0009e2000b800008 */
[----:B------:R-:W-:Y:S01]  /*4030*/  UMOV UR13, 0x40004040 ;  /* 0x40004040000d7882 */ /* 0x000fe20000000000 */
        /* <DEDUP_REMOVED lines=18> */
[----:B-1----:R-:W-:Y:S01]  /*4160*/  UIADD3 UR4, UPT, UPT, UR4, 0x606, URZ ;  /* 0x0000060604047890 */ /* 0x002fe2000fffe0ff */
[----:B------:R-:W-:Y:S01]  /*4170*/  UMOV UR6, 0x0 ;  /* 0x0000000000067882 */ /* 0x000fe20000000000 */
[----:B------:R-:W-:Y:S01]  /*4180*/  UMOV UR7, 0x4100910 ;  /* 0x0410091000077882 */ /* 0x000fe20000000000 */
[----:B------:R-:W-:Y:S01]  /*4190*/  UMOV UR31, 0x40004040 ;  /* 0x40004040001f7882 */ /* 0x000fe20000000000 */
[----:B----4-:R-:W-:Y:S01]  /*41a0*/  UMOV UR22, 0x0 ;  /* 0x0000000000167882 */ /* 0x010fe20000000000 */
[----:B------:R-:W-:Y:S01]  /*41b0*/  UMOV UR23, 0x4100910 ;  /* 0x0410091000177882 */ /* 0x000fe20000000000 */
[----:B------:R-:W-:Y:S01]  /*41c0*/  R2UR.FILL UR77, R3 ;  /* 0x00000000034d72ca */ /* 0x000fe200004e0000 */
[----:B------:R1:W-:Y:S01]  /*41d0*/  UTCHMMA gdesc[UR12], gdesc[UR14], tmem[UR8], tmem[UR22], idesc[UR23], UPT ;  /* 0x00ff160e0c0075ea */ /* 0x0003e2000b800008 */
[----:B------:R-:W-:Y:S01]  /*41e0*/  R2UR.FILL UR76, R2 ;  /* 0x00000000024c72ca */ /* 0x000fe200004e0000 */
[----:B------:R-:W-:Y:S01]  /*41f0*/  UTCHMMA gdesc[UR64], gdesc[UR66], tmem[UR8], tmem[UR22], idesc[UR23], UPT ;  /* 0x00ff1642400075ea */ /* 0x000fe2000b800008 */
[----:B------:R-:W-:Y:S01]  /*4200*/  UTCHMMA gdesc[UR60], gdesc[UR62], tmem[UR8], tmem[UR22], idesc[UR23], UPT ;  /* 0x00ff163e3c0075ea */ /* 0x000fe2000b800008 */
[----:B------:R-:W-:Y:S01]  /*4210*/  UMOV UR18, 0x0 ;  /* 0x0000000000127882 */ /* 0x000fe20000000000 */
[----:B------:R-:W-:Y:S01]  /*4220*/  UMOV UR19, 0x4100910 ;  /* 0x0410091000137882 */ /* 0x000fe20000000000 */
[----:B------:R-:W-:Y:S01]  /*4230*/  UMOV UR29, 0x40004040 ;  /* 0x40004040001d7882 */ /* 0x000fe20000000000 */
[----:B------:R-:W-:Y:S01]  /*4240*/  UTCHMMA gdesc[UR56], gdesc[UR58], tmem[UR8], tmem[UR18], idesc[UR19], UPT ;  /* 0x00ff123a380075ea */ /* 0x000fe2000b800008 */
[----:B------:R-:W-:Y:S01]  /*4250*/  UTCHMMA gdesc[UR52], gdesc[UR54], tmem[UR8], tmem[UR18], idesc[UR19], UPT ;  /* 0x00ff1236340075ea */ /* 0x000fe2000b800008 */
[----:B------:R-:W-:Y:S01]  /*4260*/  UTCHMMA gdesc[UR48], gdesc[UR50], tmem[UR8], tmem[UR18], idesc[UR19], UPT ;  /* 0x00ff1232300075ea */ /* 0x000fe2000b800008 */
[----:B------:R-:W-:Y:S01]  /*4270*/  UTCHMMA gdesc[UR44], gdesc[UR46], tmem[UR8], tmem[UR6], idesc[UR7], UPT ;  /* 0x00ff062e2c0075ea */ /* 0x000fe2000b800008 */
[----:B------:R-:W-:Y:S01]  /*4280*/  UMOV UR27, 0x40004040 ;  /* 0x40004040001b7882 */ /* 0x000fe20000000000 */
[----:B------:R-:W-:Y:S01]  /*4290*/  UMOV UR25, 0x40004040 ;  /* 0x4000404000197882 */ /* 0x000fe20000000000 */
[----:B------:R-:W-:Y:S01]  /*42a0*/  UMOV UR21, 0x40004040 ;  /* 0x4000404000157882 */ /* 0x000fe20000000000 */
[----:B------:R-:W-:Y:S01]  /*42b0*/  UMOV UR17, 0x40004040 ;  /* 0x4000404000117882 */ /* 0x000fe20000000000 */
[----:B------:R-:W-:Y:S01]  /*42c0*/  UMOV UR11, 0x40004040 ;  /* 0x40004040000b7882 */ /* 0x000fe20000000000 */
[----:B-1----:R-:W-:Y:S01]  /*42d0*/  UMOV UR12, 0x0 ;  /* 0x00000000000c7882 */ /* 0x002fe20000000000 */
[----:B------:R-:W-:Y:S01]  /*42e0*/  UMOV UR13, 0x4100910 ;  /* 0x04100910000d7882 */ /* 0x000fe20000000000 */
[----:B------:R-:W-:Y:S01]  /*42f0*/  UMOV UR14, 0x0 ;  /* 0x00000000000e7882 */ /* 0x000fe20000000000 */
[----:B------:R-:W-:Y:S01]  /*4300*/  UTCHMMA gdesc[UR40], gdesc[UR42], tmem[UR8], tmem[UR12], idesc[UR13], UPT ;  /* 0x00ff0c2a280075ea */ /* 0x000fe2000b800008 */
[----:B------:R-:W-:Y:S01]  /*4310*/  UTCHMMA gdesc[UR36], gdesc[UR38], tmem[UR8], tmem[UR6], idesc[UR7], UPT ;  /* 0x00ff0626240075ea */ /* 0x000fe2000b800008 */
[----:B------:R-:W-:Y:S01]  /*4320*/  UMOV UR15, 0x4100910 ;  /* 0x04100910000f7882 */ /* 0x000fe20000000000 */
[----:B------:R-:W-:Y:S01]  /*4330*/  UTCHMMA gdesc[UR32], gdesc[UR34], tmem[UR8], tmem[UR18], idesc[UR19], UPT ;  /* 0x00ff1222200075ea */ /* 0x000fe2000b800008 */
[----:B------:R-:W-:Y:S01]  /*4340*/  UTCHMMA gdesc[UR28], gdesc[UR30], tmem[UR8], tmem[UR14], idesc[UR15], UPT ;  /* 0x00ff0e1e1c0075ea */ /* 0x000fe2000b800008 */
[----:B------:R-:W-:Y:S01]  /*4350*/  UTCHMMA gdesc[UR24], gdesc[UR26], tmem[UR8], tmem[UR12], idesc[UR13], UPT ;  /* 0x00ff0c1a180075ea */ /* 0x000fe2000b800008 */
[----:B------:R1:W-:Y:S01]  /*4360*/  UTCHMMA gdesc[UR16], gdesc[UR20], tmem[UR8], tmem[UR6], idesc[UR7], UPT ;  /* 0x00ff0614100075ea */ /* 0x0003e2000b800008 */
[----:B------:R2:W-:Y:S01]  /*4370*/  UTCHMMA gdesc[UR4], gdesc[UR10], tmem[UR8], tmem[UR76], idesc[UR77], UPT ;  /* 0x00ff4c0a040075ea */ /* 0x0005e2000b800008 */
[----:B------:R2:W-:Y:S01]  /*4380*/  UTCBAR.MULTICAST [UR70], URZ, UR72 ;  /* 0x000000ff460073e9 */ /* 0x0005e20008000848 */
[----:B-1----:R-:W-:Y:S01]  /*4390*/  UMOV UR7, UR9 ;  /* 0x0000000900077c82 */ /* 0x002fe20008000000 */
[----:B---3--:R-:W-:Y:S05]  /*43a0*/  BRA.U UP3, `(.L_x_68) ;  /* 0xfffffff903247547 */ /* 0x008fea000b83ffff */
.L_x_65:
[----:B--2---:R-:W-:Y:S02]  /*43b0*/  R2UR UR4, R13 ;  /* 0x000000000d0472ca */ /* 0x004fe400000e0000 */
[----:B------:R-:W-:-:S04]  /*43c0*/  ISETP.NE.AND P0, PT, R10, 0x2, PT ;  /* 0x000000020a00780c */ /* 0x000fc80003f05270 */
[----:B-1----:R-:W-:Y:S02]  /*43d0*/  SEL R0, RZ, 0x1, P0 ;  /* 0x00000001ff007807 */ /* 0x002fe40000000000 */
[----:B------:R-:W-:Y:S02]  /*43e0*/  SEL R10, R10, RZ, P0 ;  /* 0x000000ff0a0a7207 */ /* 0x000fe40000000000 */
[----:B------:R-:W-:-:S03]  /*43f0*/  LOP3.LUT R9, R9, R0, RZ, 0x3c, !PT ;  /* 0x0000000009097212 */ /* 0x000fc600078e3cff */
[----:B------:R-:W-:Y:S02]  /*4400*/  UIADD3 UR5, UPT, UPT, UR4, 0x90, URZ ;  /* 0x0000009004057890 */ /* 0x000fe4000fffe0ff */
[----:B------:R-:W-:-:S04]  /*4410*/  UIADD3 UR4, UPT, UPT, UR75, 0x1, URZ ;  /* 0x000000014b047890 */ /* 0x000fc8000fffe0ff */
[----:B------:R-:W-:-:S03]  /*4420*/  UISETP.NE.AND UP0, UPT, UR4, 0x4, UPT ;  /* 0x000000040400788c */ /* 0x000fc6000bf05270 */
[----:B------:R1:W-:Y:S01]  /*4430*/  UTCBAR [UR5], URZ ;  /* 0x000000ff050073e9 */ /* 0x0003e200080000ff */
[----:B------:R-:W-:Y:S02]  /*4440*/  USEL UR6, URZ, 0x1, UP0 ;  /* 0x00000001ff067887 */ /* 0x000fe40008000000 */
[----:B------:R-:W-:-:S04]  /*4450*/  USEL UR75, UR4, URZ, UP0 ;  /* 0x000000ff044b7287 */ /* 0x000fc80008000000 */
[----:B------:R-:W-:Y:S01]  /*4460*/  LOP3.LUT R11, R11, UR6, RZ, 0x3c, !PT ;  /* 0x000000060b0b7c12 */ /* 0x000fe2000f8e3cff */
[----:B------:R-:W-:Y:S07]  /*4470*/  @P1 BRA `(.L_x_69) ;  /* 0xfffffff400501947 */ /* 0x000fee000383ffff */
[----:B------:R-:W2:Y:S01]  /*4480*/  S2UR UR8, SR_CgaCtaId ;  /* 0x00000000000879c3 */ /* 0x000ea20000008800 */
[----:B------:R-:W-:Y:S01]  /*4490*/  ELECT P0, URZ, PT ;  /* 0x0000000000ff782f */ /* 0x000fe20003800000 */
[----:B------:R-:W-:Y:S01]  /*44a0*/  IMAD.MOV.U32 R0, RZ, RZ, 0x1 ;  /* 0x00000001ff007424 */ /* 0x000fe200078e00ff */
[----:B------:R-:W-:Y:S01]  /*44b0*/  UIADD3 UR71, UPT, UPT, UR71, 0xb0, URZ ;  /* 0x000000b047477890 */ /* 0x000fe2000fffe0ff */
[----:B------:R-:W-:Y:S01]  /*44c0*/  SHF.L.U32 R3, R11, 0x1f, RZ ;  /* 0x0000001f0b037819 */ /* 0x000fe200000006ff */
[----:B------:R-:W-:-:S03]  /*44d0*/  UMOV UR4, 0x40 ;  /* 0x0000004000047882 */ /* 0x000fc60000000000 */
[----:B------:R-:W-:Y:S01]  /*44e0*/  UVIRTCOUNT.DEALLOC.SMPOOL 0x80 ;  /* 0x000000800000784c */ /* 0x000fe20000000000 */
[----:B--2---:R-:W-:Y:S02]  /*44f0*/  ULEA UR8, UR8, UR4, 0x18 ;  /* 0x0000000408087291 */ /* 0x004fe4000f8ec0ff */
[----:B------:R-:W-:-:S07]  /*4500*/  ULEA UR4, UR75, UR71, 0x3 ;  /* 0x000000474b047291 */ /* 0x000fce000f8e18ff */
[----:B------:R2:W-:Y:S02]  /*4510*/  @P0 STS.U8 [UR8+0x1c], R0 ;  /* 0x00001c00ff000988 */ /* 0x0005e40008000008 */
[----:B------:R-:W3:Y:S02]  /*4520*/  SYNCS.PHASECHK.TRANS64.TRYWAIT P0, [UR4], R3 ;  /* 0x00000003ff0075a7 */ /* 0x000ee40008001104 */
[----:B--23--:R-:W-:Y:S05]  /*4530*/  @!P0 BRA `(.L_x_70) ;  /* 0x0000004000808947 */ /* 0x00cfea0003800000 */
.L_x_143:
[----:B------:R-:W-:-:S04]  /*4540*/  UIADD3 UR4, UPT, UPT, UR75, 0x1, URZ ;  /* 0x000000014b047890 */ /* 0x000fc8000fffe0ff */
[----:B------:R-:W-:-:S04]  /*4550*/  UISETP.NE.AND UP0, UPT, UR4, 0x4, UPT ;  /* 0x000000040400788c */ /* 0x000fc8000bf05270 */
[----:B------:R-:W-:Y:S02]  /*4560*/  USEL UR6, URZ, 0x1, UP0 ;  /* 0x00000001ff067887 */ /* 0x000fe40008000000 */
[----:B------:R-:W-:-:S04]  /*4570*/  USEL UR4, UR4, URZ, UP0 ;  /* 0x000000ff04047287 */ /* 0x000fc80008000000 */
[----:B-1----:R-:W-:Y:S01]  /*4580*/  ULEA UR5, UR4, UR71, 0x3 ;  /* 0x0000004704057291 */ /* 0x002fe2000f8e18ff */
[----:B------:R-:W-:-:S04]  /*4590*/  LOP3.LUT R2, R11, UR6, RZ, 0x3c, !PT ;  /* 0x000000060b027c12 */ /* 0x000fc8000f8e3cff */
[----:B--2---:R-:W-:-:S04]  /*45a0*/  SHF.L.U32 R3, R2, 0x1f, RZ ;  /* 0x0000001f02037819 */ /* 0x004fc800000006ff */
[----:B------:R-:W1:Y:S02]  /*45b0*/  SYNCS.PHASECHK.TRANS64.TRYWAIT P0, [UR5], R3 ;  /* 0x00000003ff0075a7 */ /* 0x000e640008001105 */
[----:B-1----:R-:W-:Y:S05]  /*45c0*/  @!P0 BRA `(.L_x_71) ;  /* 0x0000004000748947 */ /* 0x002fea0003800000 */
.L_x_145:
        /* <DEDUP_REMOVED lines=9> */
.L_x_147:
[----:B------:R-:W-:-:S04]  /*4660*/  UIADD3 UR4, UPT, UPT, UR4, 0x1, URZ ;  /* 0x0000000104047890 */ /* 0x000fc8000fffe0ff */
[----:B------:R-:W-:-:S04]  /*4670*/  UISETP.NE.AND UP0, UPT, UR4, 0x4, UPT ;  /* 0x000000040400788c */ /* 0x000fc8000bf05270 */
[----:B------:R-:W-:Y:S02]  /*4680*/  USEL UR5, URZ, 0x1, UP0 ;  /* 0x00000001ff057887 */ /* 0x000fe40008000000 */
[----:B------:R-:W-:-:S04]  /*4690*/  USEL UR4, UR4, URZ, UP0 ;  /* 0x000000ff04047287 */ /* 0x000fc80008000000 */
[----:B------:R-:W-:Y:S01]  /*46a0*/  ULEA UR4, UR4, UR71, 0x3 ;  /* 0x0000004704047291 */ /* 0x000fe2000f8e18ff */
[----:B-1----:R-:W-:-:S04]  /*46b0*/  LOP3.LUT R3, R2, UR5, RZ, 0x3c, !PT ;  /* 0x0000000502037c12 */ /* 0x002fc8000f8e3cff */
[----:B------:R-:W-:-:S04]  /*46c0*/  SHF.L.U32 R3, R3, 0x1f, RZ ;  /* 0x0000001f03037819 */ /* 0x000fc800000006ff */
[----:B------:R-:W1:Y:S02]  /*46d0*/  SYNCS.PHASECHK.TRANS64.TRYWAIT P0, [UR4], R3 ;  /* 0x00000003ff0075a7 */ /* 0x000e640008001104 */
[----:B-1----:R-:W-:Y:S05]  /*46e0*/  @!P0 BRA `(.L_x_73) ;  /* 0x00000040005c8947 */ /* 0x002fea0003800000 */
.L_x_149:
[----:B------:R-:W-:Y:S01]  /*46f0*/  NOP ;  /* 0x0000000000007918 */ /* 0x000fe20000000000 */
[----:B-1----:R-:W1:Y:S01]  /*4700*/  LDS R0, [UR8+0x14] ;  /* 0x00001408ff007984 */ /* 0x002e620008000800 */
[----:B------:R-:W-:Y:S01]  /*4710*/  R2UR UR4, R15 ;  /* 0x000000000f0472ca */ /* 0x000fe200000e0000 */
[----:B------:R-:W-:Y:S01]  /*4720*/  UMOV UR5, 0xffff ;  /* 0x0000ffff00057882 */ /* 0x000fe20000000000 */
[----:B------:R-:W-:-:S11]  /*4730*/  UMOV UR6, 0x1 ;  /* 0x0000000100067882 */ /* 0x000fd60000000000 */
[----:B------:R-:W-:-:S04]  /*4740*/  ULOP3.LUT UR4, UR4, 0xffff, URZ, 0xc0, !UPT ;  /* 0x0000ffff04047892 */ /* 0x000fc8000f8ec0ff */
[----:B------:R-:W-:-:S04]  /*4750*/  USHF.R.U32.HI UR4, URZ, 0x5, UR4 ;  /* 0x00000005ff047899 */ /* 0x000fc80008011604 */
[----:B------:R-:W-:Y:S02]  /*4760*/  USHF.L.U32 UR5, UR5, UR4, URZ ;  /* 0x0000000405057299 */ /* 0x000fe400080006ff */
[----:B------:R-:W-:-:S04]  /*4770*/  USHF.L.U32 UR4, UR6, UR4, URZ ;  /* 0x0000000406047299 */ /* 0x000fc800080006ff */
[----:B-1----:R-:W-:-:S04]  /*4780*/  LOP3.LUT R0, R0, UR5, RZ, 0xc0, !PT ;  /* 0x0000000500007c12 */ /* 0x002fc8000f8ec0ff */
[----:B------:R-:W-:-:S13]  /*4790*/  ISETP.NE.AND P0, PT, R0, UR5, PT ;  /* 0x0000000500007c0c */ /* 0x000fda000bf05270 */
[----:B------:R-:W-:Y:S05]  /*47a0*/  @P0 BRA `(.L_x_74) ;  /* 0x0000000000580947 */ /* 0x000fea0003800000 */
[----:B------:R-:W1:Y:S02]  /*47b0*/  LDS R0, [UR8+0x18] ;  /* 0x00001808ff007984 */ /* 0x000e640008000800 */
[----:B-1----:R-:W-:-:S04]  /*47c0*/  LOP3.LUT R0, R0, UR4, RZ, 0xc0, !PT ;  /* 0x0000000400007c12 */ /* 0x002fc8000f8ec0ff */
[----:B------:R-:W-:-:S13]  /*47d0*/  ISETP.NE.AND P0, PT, R0, UR4, PT ;  /* 0x0000000400007c0c */ /* 0x000fda000bf05270 */
[----:B------:R-:W-:Y:S05]  /*47e0*/  @P0 BRA `(.L_x_75) ;  /* 0x00000000003c0947 */ /* 0x000fea0003800000 */
[----:B------:R-:W1:Y:S01]  /*47f0*/  S2R R2, SR_LANEID ;  /* 0x0000000000027919 */ /* 0x000e620000000000 */
[----:B------:R-:W-:Y:S01]  /*4800*/  ULOP3.LUT UR5, URZ, UR5, URZ, 0x33, !UPT ;  /* 0x00000005ff057292 */ /* 0x000fe2000f8e33ff */
[----:B------:R-:W-:Y:S01]  /*4810*/  LOP3.LUT R4, RZ, UR4, RZ, 0x33, !PT ;  /* 0x00000004ff047c12 */ /* 0x000fe2000f8e33ff */
[----:B------:R-:W-:Y:S02]  /*4820*/  VOTEU.ANY UR4, UPT, PT ;  /* 0x0000000000047886 */ /* 0x000fe400038e0100 */
[----:B------:R-:W-:Y:S01]  /*4830*/  UFLO.U32 UR4, UR4 ;  /* 0x00000004000472bd */ /* 0x000fe200080e0000 */
[----:B------:R-:W2:Y:S01]  /*4840*/  REDUX UR6, R4 ;  /* 0x00000000040673c4 */ /* 0x000ea20000000000 */
[----:B------:R-:W-:-:S06]  /*4850*/  IMAD.U32 R0, RZ, RZ, UR5 ;  /* 0x00000005ff007e24 */ /* 0x000fcc000f8e00ff */
[----:B------:R3:W-:Y:S01]  /*4860*/  UTCATOMSWS.AND URZ, UR5 ;  /* 0x0000000500ff79e3 */ /* 0x0007e20008000000 */
[----:B------:R-:W4:Y:S01]  /*4870*/  REDUX UR7, R0 ;  /* 0x00000000000773c4 */ /* 0x000f220000000000 */
[----:B-1----:R-:W-:Y:S01]  /*4880*/  ISETP.EQ.U32.AND P0, PT, R2, UR4, PT ;  /* 0x0000000402007c0c */ /* 0x002fe2000bf02070 */
[----:B--2---:R-:W-:Y:S01]  /*4890*/  IMAD.U32 R2, RZ, RZ, UR6 ;  /* 0x00000006ff027e24 */ /* 0x004fe2000f8e00ff */
[----:B----4-:R-:W-:-:S11]  /*48a0*/  MOV R3, UR7 ;  /* 0x0000000700037c02 */ /* 0x010fd60008000f00 */
[----:B------:R3:W-:Y:S04]  /*48b0*/  @P0 ATOMS.AND RZ, [UR8+0x14], R3 ;  /* 0x00001403ffff098c */ /* 0x0007e8000a800008 */
[----:B------:R3:W-:Y:S01]  /*48c0*/  @P0 ATOMS.AND RZ, [UR8+0x18], R2 ;  /* 0x00001802ffff098c */ /* 0x0007e2000a800008 */
[----:B------:R-:W-:Y:S05]  /*48d0*/  BRA `(.L_x_76) ;  /* 0x0000000000147947 */ /* 0x000fea0003800000 */
.L_x_75:
[----:B------:R-:W-:Y:S02]  /*48e0*/  MOV R2, 0x4900 ;  /* 0x0000490000027802 */ /* 0x000fe40000000f00 */
[----:B-----5:R-:W-:Y:S05]  /*48f0*/  CALL.REL.NOINC `($__internal_0_$__cuda_sm10x_tcgen05_guardrail_trap_col_being_dealloced_not_returned_by_alloc) ;  /* 0x0000004000cc7944 */ /* 0x020fea0003c00000 */
[----:B------:R-:W-:Y:S05]  /*4900*/  BRA `(.L_x_76) ;  /* 0x0000000000087947 */ /* 0x000fea0003800000 */
.L_x_74:
[----:B------:R-:W-:Y:S02]  /*4910*/  MOV R2, 0x4930 ;  /* 0x0000493000027802 */ /* 0x000fe40000000f00 */
[----:B-----5:R-:W-:Y:S05]  /*4920*/  CALL.REL.NOINC `($__internal_2_$__cuda_sm10x_tcgen05_guardrail_trap_unallocated_columns_being_dealloced) ;  /* 0x0000004000d87944 */ /* 0x020fea0003c00000 */
.L_x_76:
[----:B------:R-:W-:Y:S01]  /*4930*/  NOP ;  /* 0x0000000000007918 */ /* 0x000fe20000000000 */
[----:B---3--:R-:W-:Y:S05]  /*4940*/  EXIT ;  /* 0x000000000000794d */ /* 0x008fea0003800000 */
.L_x_58:
[----:B------:R-:W-:-:S09]  /*4950*/  UISETP.NE.OR UP0, UPT, UR22, 0x3, !UP5 ;  /* 0x000000031600788c */ /* 0x000fd2000ef05670 */
[----:B------:R-:W-:Y:S05]  /*4960*/  BRA.U UP0, `(.L_x_77) ;  /* 0x0000000d00f07547 */ /* 0x000fea000b800000 */
[----:B------:R-:W2:Y:S01]  /*4970*/  LDCU UR33, c[0x0][0x370] ;  /* 0x00006e00ff2177ac */ /* 0x000ea20008000800 */
[----:B------:R-:W3:Y:S01]  /*4980*/  LDC.64 R16, c[0x0][0x348] ;  /* 0x0000d200ff107b82 */ /* 0x000ee20000000a00 */
[----:B------:R-:W-:Y:S02]  /*4990*/  HFMA2 R13, -RZ, RZ, 0, 0 ;  /* 0x00000000ff0d7431 */ /* 0x000fe400000001ff */
[----:B------:R-:W-:Y:S01]  /*49a0*/  IMAD.MOV.U32 R15, RZ, RZ, 0x1 ;  /* 0x00000001ff0f7424 */ /* 0x000fe200078e00ff */
[----:B------:R-:W2:Y:S01]  /*49b0*/  LDCU.128 UR28, c[0x0][0xb10] ;  /* 0x00016200ff1c77ac */ /* 0x000ea20008000c00 */
[----:B------:R-:W-:Y:S01]  /*49c0*/  IMAD.MOV.U32 R14, RZ, RZ, RZ ;  /* 0x000000ffff0e7224 */ /* 0x000fe200078e00ff */
[----:B------:R-:W-:Y:S01]  /*49d0*/  MOV R7, 0x2000 ;  /* 0x0000200000077802 */ /* 0x000fe20000000f00 */
[----:B------:R-:W4:Y:S01]  /*49e0*/  LDCU UR32, c[0x0][0x374] ;  /* 0x00006e80ff2077ac */ /* 0x000f220008000800 */
[----:B------:R-:W1:Y:S01]  /*49f0*/  LDC.64 R2, c[0x0][0x888] ;  /* 0x00022200ff027b82 */ /* 0x000e620000000a00 */
[----:B------:R-:W4:Y:S01]  /*4a00*/  LDCU UR15, c[0x0][0xb0c] ;  /* 0x00016180ff0f77ac */ /* 0x000f220008000800 */
[----:B------:R-:W4:Y:S06]  /*4a10*/  LDCU UR36, c[0x0][0xb20] ;  /* 0x00016400ff2477ac */ /* 0x000f2c0008000800 */
[----:B------:R-:W1:Y:S01]  /*4a20*/  LDC.64 R4, c[0x0][0x890] ;  /* 0x00022400ff047b82 */ /* 0x000e620000000a00 */
[----:B------:R-:W3:Y:S01]  /*4a30*/  LDCU UR4, c[0x0][0xb30] ;  /* 0x00016600ff0477ac */ /* 0x000ee20008000800 */
[----:B--2---:R-:W-:-:S02]  /*4a40*/  UIMAD.WIDE.U32 UR6, UR33, UR28, URZ ;  /* 0x0000001c210672a5 */ /* 0x004fc4000f8e00ff */
[----:B----4-:R-:W-:Y:S01]  /*4a50*/  UIMAD.WIDE.U32 UR8, UR32, UR31, URZ ;  /* 0x0000001f200872a5 */ /* 0x010fe2000f8e00ff */
[----:B------:R-:W-:Y:S01]  /*4a60*/  UMOV UR24, 0x400 ;  /* 0x0000040000187882 */ /* 0x000fe20000000000 */
[----:B------:R-:W-:-:S03]  /*4a70*/  UPLOP3.LUT UP3, UPT, UPT, UPT, UPT, 0x40, 0x4 ;  /* 0x000000000004789c */ /* 0x000fc60003f6e870 */
[----:B------:R-:W-:Y:S01]  /*4a80*/  UMOV UR6, UR7 ;  /* 0x0000000700067c82 */ /* 0x000fe20008000000 */
[----:B------:R-:W-:Y:S01]  /*4a90*/  UISETP.GE.AND UP0, UPT, UR39, 0x1, UPT ;  /* 0x000000012700788c */ /* 0x000fe2000bf06270 */
[----:B------:R-:W-:Y:S01]  /*4aa0*/  UMOV UR34, UR9 ;  /* 0x0000000900227c82 */ /* 0x000fe20008000000 */
[----:B------:R-:W-:Y:S01]  /*4ab0*/  UISETP.NE.AND UP4, UPT, UR39, 0x1, UPT ;  /* 0x000000012700788c */ /* 0x000fe2000bf85270 */
[----:B------:R-:W2:Y:S01]  /*4ac0*/  LDCU.64 UR16, c[0x0][0xb28] ;  /* 0x00016500ff1077ac */ /* 0x000ea20008000a00 */
[----:B------:R-:W-:Y:S02]  /*4ad0*/  ULEA UR24, UR63, UR24, 0x18 ;  /* 0x000000183f187291 */ /* 0x000fe4000f8ec0ff */
[----:B------:R-:W-:Y:S02]  /*4ae0*/  UISETP.NE.AND UP6, UPT, UR15, 0x1, UPT ;  /* 0x000000010f00788c */ /* 0x000fe4000bfc5270 */
[----:B------:R-:W-:Y:S02]  /*4af0*/  UISETP.NE.AND UP5, UPT, UR30, 0x1, UPT ;  /* 0x000000011e00788c */ /* 0x000fe4000bfa5270 */
[----:B------:R-:W-:-:S02]  /*4b00*/  USHF.R.U32.HI UR35, URZ, UR29, UR6 ;  /* 0x0000001dff237299 */ /* 0x000fc40008011606 */
[----:B------:R-:W-:Y:S02]  /*4b10*/  USHF.R.U32.HI UR34, URZ, UR36, UR34 ;  /* 0x00000024ff227299 */ /* 0x000fe40008011622 */
[----:B---3--:R-:W-:Y:S01]  /*4b20*/  UISETP.NE.AND UP2, UPT, UR4, 0x1, UPT ;  /* 0x000000010400788c */ /* 0x008fe2000bf45270 */
[----:B------:R-:W-:-:S10]  /*4b30*/  UMOV UR12, URZ ;  /* 0x000000ff000c7c82 */ /* 0x000fd40008000000 */
.L_x_86:
[C---:B------:R-:W-:Y:S02]  /*4b40*/  LEA R12, R14.reuse, UR24, 0x3 ;  /* 0x000000180e0c7c11 */ /* 0x040fe4000f8e18ff */
[----:B------:R-:W-:Y:S02]  /*4b50*/  SHF.L.U32 R9, R13, 0x1f, RZ ;  /* 0x0000001f0d097819 */ /* 0x000fe400000006ff */
[----:B------:R-:W-:Y:S02]  /*4b60*/  LEA R10, R14, UR24, 0x4 ;  /* 0x000000180e0a7c11 */ /* 0x000fe4000f8e20ff */
[----:B---3--:R-:W3:Y:S02]  /*4b70*/  SYNCS.PHASECHK.TRANS64.TRYWAIT P0, [R12+URZ+0x70], R9 ;  /* 0x000070090c0075a7 */ /* 0x008ee400080011ff */
[----:B---3--:R-:W-:Y:S05]  /*4b80*/  @!P0 BRA `(.L_x_78) ;  /* 0x0000003c004c8947 */ /* 0x008fea0003800000 */
.L_x_150:
[----:B---3--:R-:W3:Y:S01]  /*4b90*/  LDS.128 R8, [R10+0x100] ;  /* 0x000100000a087984 */ /* 0x008ee20000000c00 */
[----:B------:R-:W-:Y:S01]  /*4ba0*/  UISETP.GE.AND UP0, UPT, UR39, 0x1, UPT ;  /* 0x000000012700788c */ /* 0x000fe2000bf06270 */
[----:B------:R-:W-:Y:S01]  /*4bb0*/  @!PT LDS RZ, [RZ] ;  /* 0x00000000fffff984 */ /* 0x000fe20000000800 */
[----:B------:R-:W-:Y:S01]  /*4bc0*/  @!PT LDS RZ, [RZ] ;  /* 0x00000000fffff984 */ /* 0x000fe20000000800 */
[----:B------:R-:W-:Y:S01]  /*4bd0*/  @!PT LDS RZ, [RZ] ;  /* 0x00000000fffff984 */ /* 0x000fe20000000800 */
[----:B------:R-:W-:Y:S01]  /*4be0*/  @!PT LDS RZ, [RZ] ;  /* 0x00000000fffff984 */ /* 0x000fe20000000800 */
[----:B------:R4:W-:Y:S06]  /*4bf0*/  MEMBAR.ALL.CTA ;  /* 0x0000000000007992 */ /* 0x0009ec0000008000 */
[----:B----4-:R-:W4:Y:S01]  /*4c00*/  FENCE.VIEW.ASYNC.S ;  /* 0x00000000000073c6 */ /* 0x010f220000000000 */
[----:B---3--:R-:W-:Y:S11]  /*4c10*/  LOP3.LUT P0, RZ, R10, 0x1, RZ, 0xc0, !PT ;  /* 0x000000010aff7812 */ /* 0x008ff6000780c0ff */
[----:B------:R-:W-:Y:S02]  /*4c20*/  @!UPT UIADD3 URZ, UPT, UPT, URZ, URZ, URZ ;  /* 0x000000fffffff290 */ /* 0x000fe4000fffe0ff */
[----:B----4-:R-:W-:Y:S01]  /*4c30*/  VOTEU.ANY UP1, P0 ;  /* 0x0000000000ff7886 */ /* 0x010fe20000020100 */
[----:B------:R-:W-:Y:S11]  /*4c40*/  PLOP3.LUT P0, PT, PT, PT, UP1, 0x80, 0x8 ;  /* 0x000000000008781c */ /* 0x000ff60003f0f018 */
[----:B------:R-:W-:Y:S02]  /*4c50*/  @!UPT UIADD3 URZ, UPT, UPT, URZ, URZ, URZ ;  /* 0x000000fffffff290 */ /* 0x000fe4000fffe0ff */
[----:B------:R-:W-:Y:S02]  /*4c60*/  @P0 SHF.R.U32.HI R0, RZ, 0x10, R9 ;  /* 0x00000010ff000819 */ /* 0x000fe40000011609 */
[----:B------:R-:W-:Y:S02]  /*4c70*/  @P0 MOV R6, R8 ;  /* 0x0000000800060202 */ /* 0x000fe40000000f00 */
[----:B------:R-:W-:Y:S01]  /*4c80*/  @P0 R2UR UR4, R0 ;  /* 0x00000000000402ca */ /* 0x000fe200000e0000 */
[----:B------:R-:W-:Y:S01]  /*4c90*/  VIADD R0, R12, 0x80 ;  /* 0x000000800c007836 */ /* 0x000fe20000000000 */
[----:B------:R-:W-:Y:S02]  /*4ca0*/  @P0 LOP3.LUT R8, R9, 0xffff, RZ, 0xc0, !PT ;  /* 0x0000ffff09080812 */ /* 0x000fe400078ec0ff */
[----:B------:R-:W-:Y:S02]  /*4cb0*/  @P0 R2UR UR6, R6 ;  /* 0x00000000060602ca */ /* 0x000fe400000e0000 */
[----:B------:R-:W-:Y:S02]  /*4cc0*/  PRMT R0, RZ, 0x654, R0 ;  /* 0x00000654ff007816 */ /* 0x000fe40000000000 */
[----:B------:R-:W-:Y:S02]  /*4cd0*/  @P0 R2UR UR5, R8 ;  /* 0x00000000080502ca */ /* 0x000fe400000e0000 */
[----:B------:R3:W-:Y:S03]  /*4ce0*/  SYNCS.ARRIVE.TRANS64.RED.A1T0 RZ, [R0+URZ], RZ ;  /* 0x000000ff00ff79a7 */ /* 0x0007e600081004ff */
[----:B------:R-:W-:Y:S04]  /*4cf0*/  @UP1 UMOV UR26, UR4 ;  /* 0x00000004001a1c82 */ /* 0x000fe80008000000 */
[----:B------:R-:W-:Y:S04]  /*4d00*/  @UP1 UMOV UR14, UR6 ;  /* 0x00000006000e1c82 */ /* 0x000fe80008000000 */
[----:B------:R-:W-:Y:S01]  /*4d10*/  @UP1 UMOV UR13, UR5 ;  /* 0x00000005000d1c82 */ /* 0x000fe20008000000 */
[----:B------:R-:W-:Y:S05]  /*4d20*/  BRA.U !UP0, `(.L_x_79) ;  /* 0x0000000108a47547 */ /* 0x000fea000b800000 */
[----:B------:R-:W-:Y:S02]  /*4d30*/  UIMAD.WIDE.U32 UR8, UR13, UR31, URZ ;  /* 0x0000001f0d0872a5 */ /* 0x000fe4000f8e00ff */
[----:B------:R-:W-:Y:S02]  /*4d40*/  UIMAD.WIDE.U32 UR10, UR14, UR28, URZ ;  /* 0x0000001c0e0a72a5 */ /* 0x000fe4000f8e00ff */
[----:B------:R-:W-:Y:S02]  /*4d50*/  USEL UR4, UR32, UR34, !UP5 ;  /* 0x0000002220047287 */ /* 0x000fe4000e800000 */
[----:B------:R-:W-:Y:S02]  /*4d60*/  USEL UR7, UR33, UR35, !UP6 ;  /* 0x0000002321077287 */ /* 0x000fe4000f000000 */
[----:B--2---:R-:W-:Y:S02]  /*4d70*/  UIMAD.WIDE.U32 UR18, UR4, UR16, URZ ;  /* 0x00000010041272a5 */ /* 0x004fe4000f8e00ff */
[----:B------:R-:W-:Y:S01]  /*4d80*/  UIMAD.WIDE.U32 UR20, UR7, UR16, URZ ;  /* 0x00000010071472a5 */ /* 0x000fe2000f8e00ff */
[----:B------:R-:W-:Y:S02]  /*4d90*/  UMOV UR5, UR9 ;  /* 0x0000000900057c82 */ /* 0x000fe40008000000 */
[----:B------:R-:W-:Y:S03]  /*4da0*/  USHF.R.U32.HI UR6, URZ, UR36, UR5 ;  /* 0x00000024ff067299 */ /* 0x000fe60008011605 */
[----:B------:R-:W-:Y:S01]  /*4db0*/  UMOV UR5, UR11 ;  /* 0x0000000b00057c82 */ /* 0x000fe20008000000 */
[----:B------:R-:W-:Y:S02]  /*4dc0*/  USEL UR6, UR13, UR6, !UP5 ;  /* 0x000000060d067287 */ /* 0x000fe4000e800000 */
[----:B------:R-:W-:Y:S02]  /*4dd0*/  USHF.R.U32.HI UR8, URZ, UR29, UR5 ;  /* 0x0000001dff087299 */ /* 0x000fe40008011605 */
[----:B------:R-:W-:Y:S01]  /*4de0*/  UIMAD.WIDE.U32 UR10, UR6, UR16, URZ ;  /* 0x00000010060a72a5 */ /* 0x000fe2000f8e00ff */
[----:B------:R-:W-:Y:S02]  /*4df0*/  UMOV UR5, UR19 ;  /* 0x0000001300057c82 */ /* 0x000fe40008000000 */
[----:B------:R-:W-:Y:S03]  /*4e00*/  @UP4 USHF.R.U32.HI UR4, URZ, UR17, UR5 ;  /* 0x00000011ff044299 */ /* 0x000fe60008011605 */
[----:B------:R-:W-:Y:S01]  /*4e10*/  UMOV UR5, UR21 ;  /* 0x0000001500057c82 */ /* 0x000fe20008000000 */
[----:B------:R-:W-:Y:S02]  /*4e20*/  UIMAD UR4, UR39, UR4, URZ ;  /* 0x00000004270472a4 */ /* 0x000fe4000f8e02ff */
[----:B------:R-:W-:Y:S02]  /*4e30*/  @UP4 USHF.R.U32.HI UR7, URZ, UR17, UR5 ;  /* 0x00000011ff074299 */ /* 0x000fe40008011605 */
[----:B------:R-:W-:Y:S02]  /*4e40*/  USEL UR5, UR14, UR8, !UP6 ;  /* 0x000000080e057287 */ /* 0x000fe4000f000000 */
[----:B------:R-:W-:Y:S02]  /*4e50*/  UIMAD UR8, UR39, UR7, URZ ;  /* 0x00000007270872a4 */ /* 0x000fe4000f8e02ff */
[----:B------:R-:W-:Y:S03]  /*4e60*/  UISETP.GE.AND UP0, UPT, UR6, UR4, UPT ;  /* 0x000000040600728c */ /* 0x000fe6000bf06270 */
[----:B------:R-:W-:Y:S01]  /*4e70*/  UMOV UR4, UR11 ;  /* 0x0000000b00047c82 */ /* 0x000fe20008000000 */
[----:B------:R-:W-:Y:S02]  /*4e80*/  UISETP.GE.OR UP0, UPT, UR5, UR8, UP0 ;  /* 0x000000080500728c */ /* 0x000fe40008706670 */
[----:B------:R-:W-:Y:S02]  /*4e90*/  USHF.R.U32.HI UR4, URZ, UR17, UR4 ;  /* 0x00000011ff047299 */ /* 0x000fe40008011604 */
[----:B------:R-:W-:Y:S02]  /*4ea0*/  UIMAD.WIDE.U32 UR8, UR5, UR16, URZ ;  /* 0x00000010050872a5 */ /* 0x000fe4000f8e00ff */
[----:B------:R-:W-:Y:S04]  /*4eb0*/  USEL UR10, UR6, UR4, !UP4 ;  /* 0x00000004060a7287 */ /* 0x000fe8000e000000 */
[----:B------:R-:W-:Y:S01]  /*4ec0*/  UIADD3 UR11, UPT, UPT, -UR10, URZ, URZ ;  /* 0x000000ff0a0b7290 */ /* 0x000fe2000fffe1ff */
[----:B------:R-:W-:Y:S02]  /*4ed0*/  @!UP0 UMOV UR4, UR9 ;  /* 0x0000000900048c82 */ /* 0x000fe40008000000 */
[----:B------:R-:W-:Y:S02]  /*4ee0*/  @!UP0 USHF.R.U32.HI UR4, URZ, UR17, UR4 ;  /* 0x00000011ff048299 */ /* 0x000fe40008011604 */
[----:B------:R-:W-:Y:S02]  /*4ef0*/  UIMAD UR8, UR39, UR11, UR6 ;  /* 0x0000000b270872a4 */ /* 0x000fe4000f8e0206 */
[----:B------:R-:W-:Y:S04]  /*4f00*/  @!UP0 USEL UR4, UR5, UR4, !UP4 ;  /* 0x0000000405048287 */ /* 0x000fe8000e000000 */
[----:B------:R-:W-:Y:S02]  /*4f10*/  @!UP0 UIMAD UR8, UR7, UR8, UR4 ;  /* 0x00000008070882a4 */ /* 0x000fe4000f8e0204 */
[----:B------:R-:W-:Y:S02]  /*4f20*/  @!UP0 UIADD3 UR9, UPT, UPT, UR10, -UR4, URZ ;  /* 0x800000040a098290 */ /* 0x000fe4000fffe0ff */
[----:B------:R-:W-:Y:S02]  /*4f30*/  UIADD3 UR4, UPT, UPT, -UR5, URZ, URZ ;  /* 0x000000ff05047290 */ /* 0x000fe4000fffe1ff */
[----:B------:R-:W-:Y:S02]  /*4f40*/  UIADD3 UR7, UPT, UPT, -UR6, URZ, URZ ;  /* 0x000000ff06077290 */ /* 0x000fe4000fffe1ff */
[----:B------:R-:W-:Y:S02]  /*4f50*/  @!UP0 UIMAD UR6, UR9, UR39, UR5 ;  /* 0x00000027090682a4 */ /* 0x000fe4000f8e0205 */
[----:B------:R-:W-:Y:S02]  /*4f60*/  UIMAD UR14, UR15, UR4, UR14 ;  /* 0x000000040f0e72a4 */ /* 0x000fe4000f8e020e */
[----:B------:R-:W-:Y:S01]  /*4f70*/  UIMAD UR13, UR30, UR7, UR13 ;  /* 0x000000071e0d72a4 */ /* 0x000fe2000f8e020d */
[----:B------:R-:W-:Y:S02]  /*4f80*/  @!UP0 UMOV UR5, UR8 ;  /* 0x0000000800058c82 */ /* 0x000fe40008000000 */
[----:B------:R-:W-:Y:S02]  /*4f90*/  UIMAD UR14, UR5, UR15, UR14 ;  /* 0x0000000f050e72a4 */ /* 0x000fe4000f8e020e */
[----:B------:R-:W-:Y:S11]  /*4fa0*/  UIMAD UR13, UR6, UR30, UR13 ;  /* 0x0000001e060d72a4 */ /* 0x000ff6000f8e020d */
[----:B------:R-:W-:Y:S01]  /*4fb0*/  @!UPT UIADD3 URZ, UPT, UPT, URZ, URZ, URZ ;  /* 0x000000fffffff290 */ /* 0x000fe2000fffe0ff */
.L_x_79:
[----:B------:R-:W4:Y:S01]  /*4fc0*/  @!UP2 LDCU.128 UR20, c[0x0][0xb10] ;  /* 0x00016200ff14a7ac */ /* 0x000f220008000c00 */
[C---:B-1----:R-:W-:Y:S02]  /*4fd0*/  ISETP.NE.U32.AND P1, PT, R4.reuse, RZ, PT ;  /* 0x000000ff0400720c */ /* 0x042fe40003f25070 */
[----:B------:R-:W-:Y:S02]  /*4fe0*/  ISETP.NE.U32.AND P0, PT, R4, RZ, PT ;  /* 0x000000ff0400720c */ /* 0x000fe40003f05070 */
[C---:B------:R-:W-:Y:S02]  /*4ff0*/  ISETP.NE.AND.EX P1, PT, R5.reuse, RZ, PT, P1 ;  /* 0x000000ff0500720c */ /* 0x040fe40003f25310 */
[----:B------:R-:W-:Y:S01]  /*5000*/  ISETP.NE.AND.EX P0, PT, R5, RZ, PT, P0 ;  /* 0x000000ff0500720c */ /* 0x000fe20003f05300 */
[----:B------:R-:W1:Y:S01]  /*5010*/  @!UP2 LDCU UR5, c[0x0][0xb0c] ;  /* 0x00016180ff05a7ac */ /* 0x000e620008000800 */
[----:B------:R-:W-:Y:S02]  /*5020*/  USHF.L.U32 UR11, UR25, 0x6, URZ ;  /* 0x00000006190b7899 */ /* 0x000fe400080006ff */
[----:B------:R-:W-:Y:S02]  /*5030*/  USHF.L.U32 UR10, UR27, 0x6, URZ ;  /* 0x000000061b0a7899 */ /* 0x000fe400080006ff */
[----:B----4-:R-:W-:Y:S07]  /*5040*/  UIMAD.WIDE.U32 UR6, UR14, UR20, URZ ;  /* 0x000000140e0672a5 */ /* 0x010fee000f8e00ff */
[----:B------:R-:W-:Y:S01]  /*5050*/  @!UP2 UMOV UR4, UR7 ;  /* 0x000000070004ac82 */ /* 0x000fe20008000000 */
[----:B-1----:R-:W-:Y:S02]  /*5060*/  @!UP2 UISETP.NE.AND UP0, UPT, UR5, 0x1, UPT ;  /* 0x000000010500a88c */ /* 0x002fe4000bf05270 */
[----:B------:R-:W-:Y:S02]  /*5070*/  @!UP2 USHF.R.U32.HI UR4, URZ, UR21, UR4 ;  /* 0x00000015ff04a299 */ /* 0x000fe40008011604 */
[----:B------:R-:W-:Y:S02]  /*5080*/  UIMAD.WIDE.U32 UR6, UR13, UR23, URZ ;  /* 0x000000170d0672a5 */ /* 0x000fe4000f8e00ff */
[----:B------:R-:W-:Y:S02]  /*5090*/  @!UP2 USEL UR8, UR14, UR4, !UP0 ;  /* 0x000000040e08a287 */ /* 0x000fe4000c000000 */
[----:B------:R-:W-:Y:S03]  /*50a0*/  @!UP2 UISETP.NE.AND UP0, UPT, UR22, 0x1, UPT ;  /* 0x000000011600a88c */ /* 0x000fe6000bf05270 */
[----:B------:R-:W-:Y:S02]  /*50b0*/  @!UP2 UMOV UR6, UR7 ;  /* 0x000000070006ac82 */ /* 0x000fe40008000000 */
[----:B------:R-:W1:Y:S02]  /*50c0*/  @!UP2 LDCU UR4, c[0x0][0xb20] ;  /* 0x00016400ff04a7ac */ /* 0x000e640008000800 */
[----:B-1----:R-:W-:Y:S04]  /*50d0*/  @!UP2 USHF.R.U32.HI UR6, URZ, UR4, UR6 ;  /* 0x00000004ff06a299 */ /* 0x002fe80008011606 */
[----:B------:R-:W-:Y:S04]  /*50e0*/  @!UP2 USEL UR6, UR13, UR6, !UP0 ;  /* 0x000000060d06a287 */ /* 0x000fe8000c000000 */
[----:B------:R-:W-:Y:S02]  /*50f0*/  @!UP2 UIADD3 UR4, UPT, UPT, -UR8, UR6, URZ ;  /* 0x000000060804a290 */ /* 0x000fe4000fffe1ff */
[----:B------:R-:W-:Y:S02]  /*5100*/  @!UP2 UIADD3 UR6, UPT, UPT, UR8, -UR6, URZ ;  /* 0x800000060806a290 */ /* 0x000fe4000fffe0ff */
[----:B------:R-:W-:Y:S02]  /*5110*/  @!UP2 UIMAD UR14, UR4, UR5, UR14 ;  /* 0x00000005040ea2a4 */ /* 0x000fe4000f8e020e */
[----:B------:R-:W-:Y:S01]  /*5120*/  @!UP2 UIMAD UR13, UR6, UR22, UR13 ;  /* 0x00000016060da2a4 */ /* 0x000fe2000f8e020d */
[----:B------:R-:W-:Y:S11]  /*5130*/  BRA.U UP3, `(.L_x_80) ;  /* 0x0000000103107547 */ /* 0x000ff6000b800000 */
[----:B---3--:R-:W-:Y:S04]  /*5140*/  MOV R0, UR38 ;  /* 0x0000002600007c02 */ /* 0x008fe80008000f00 */
[----:B------:R-:W-:Y:S04]  /*5150*/  SHF.L.U32 R9, R0, 0x1f, RZ ;  /* 0x0000001f00097819 */ /* 0x000fe800000006ff */
[----:B------:R-:W1:Y:S02]  /*5160*/  SYNCS.PHASECHK.TRANS64.TRYWAIT P2, [UR24+0x68], R9 ;  /* 0x00006809ff0075a7 */ /* 0x000e640008041118 */
[----:B-1----:R-:W-:Y:S05]  /*5170*/  @!P2 BRA `(.L_x_81) ;  /* 0x0000003400e4a947 */ /* 0x002fea0003800000 */
.L_x_80:
[----:B------:R-:W-:Y:S05]  /*5180*/  @!P1 BRA `(.L_x_82) ;  /* 0x0000000000309947 */ /* 0x000fea0003800000 */
[----:B------:R-:W-:Y:S01]  /*5190*/  ISETP.NE.U32.AND P1, PT, R2, RZ, PT ;  /* 0x000000ff0200720c */ /* 0x000fe20003f25070 */
[----:B------:R-:W4:Y:S01]  /*51a0*/  LDCU.64 UR4, c[0x0][0x358] ;  /* 0x00006b00ff0477ac */ /* 0x000f220008000a00 */
[----:B------:R-:W-:Y:S02]  /*51b0*/  IMAD.MOV.U32 R61, RZ, RZ, 0x1 ;  /* 0x00000001ff3d7424 */ /* 0x000fe400078e00ff */
[----:B------:R-:W-:Y:S11]  /*51c0*/  ISETP.NE.AND.EX P1, PT, R3, RZ, PT, P1 ;  /* 0x000000ff0300720c */ /* 0x000ff60003f25310 */
[----:B------:R-:W-:Y:S02]  /*51d0*/  @!UPT UIADD3 URZ, UPT, UPT, URZ, URZ, URZ ;  /* 0x000000fffffff290 */ /* 0x000fe4000fffe0ff */
[----:B-1----:R-:W1:Y:S01]  /*51e0*/  @P1 LDC.64 R8, c[0x0][0x888] ;  /* 0x00022200ff081b82 */ /* 0x002e620000000a00 */
[----:B---3--:R-:W-:Y:S04]  /*51f0*/  @P1 IMAD R0, R4, UR60, RZ ;  /* 0x0000003c04001c24 */ /* 0x008fe8000f8e02ff */
[----:B-1----:R-:W-:Y:S04]  /*5200*/  @P1 IMAD.WIDE R8, R0, 0x4, R8 ;  /* 0x0000000400081825 */ /* 0x002fe800078e0208 */
[----:B------:R-:W-:Y:S01]  /*5210*/  HFMA2 R0, -RZ, RZ, 0, 5.9604644775390625e-08 ;  /* 0x00000001ff007431 */ /* 0x000fe200000001ff */
[----:B----45:R4:W5:Y:S04]  /*5220*/  @P1 LDG.E R27, desc[UR4][R8.64] ;  /* 0x00000004081b1981 */ /* 0x030968000c1e1900 */
[----:B------:R-:W-:Y:S01]  /*5230*/  @!P1 PRMT R61, R0, 0x7610, R61 ;  /* 0x00007610003d9816 */ /* 0x000fe2000000003d */
[----:B----4-:R-:W1:Y:S06]  /*5240*/  @!P1 LDC R27, c[0x0][0x880] ;  /* 0x00022000ff1b9b82 */ /* 0x010e6c0000000800 */
.L_x_82:
[----:B-1---5:R-:W-:Y:S01]  /*5250*/  @!P0 FSETP.EQ.AND P1, PT, R27, RZ, PT ;  /* 0x000000ff1b00820b */ /* 0x022fe20003f22000 */
[----:B------:R-:W-:Y:S01]  /*5260*/  @!UPT UIADD3 URZ, UPT, UPT, URZ, URZ, URZ ;  /* 0x000000fffffff290 */ /* 0x000fe2000fffe0ff */
[----:B------:R-:W-:Y:S11]  /*5270*/  @!P0 BRA `(.L_x_83) ;  /* 0x0000000000188947 */ /* 0x000ff60003800000 */
[----:B------:R-:W-:Y:S02]  /*5280*/  LOP3.LUT P0, RZ, R61, 0xff, RZ, 0xc0, !PT ;  /* 0x000000ff3dff7812 */ /* 0x000fe4000780c0ff */
[----:B------:R-:W-:Y:S04]  /*5290*/  ISETP.NE.U32.AND P1, PT, R2, RZ, PT ;  /* 0x000000ff0200720c */ /* 0x000fe80003f25070 */
[----:B------:R-:W-:Y:S04]  /*52a0*/  ISETP.NE.AND.EX P1, PT, R3, RZ, PT, P1 ;  /* 0x000000ff0300720c */ /* 0x000fe80003f25310 */
[----:B------:R-:W-:Y:S03]  /*52b0*/  PLOP3.LUT P1, PT, P1, PT, PT, 0x8, 0x80 ;  /* 0x000000000080781c */ /* 0x000fe60000f2e170 */
[----:B------:R-:W-:Y:S11]  /*52c0*/  @P0 FSETP.EQ.AND P1, PT, R27, RZ, PT ;  /* 0x000000ff1b00020b */ /* 0x000ff60003f22000 */
[----:B------:R-:W-:Y:S02]  /*52d0*/  @!UPT UIADD3 URZ, UPT, UPT, URZ, URZ, URZ ;  /* 0x000000fffffff290 */ /* 0x000fe4000fffe0ff */
.L_x_83:
[----:B------:R-:W-:Y:S01]  /*52e0*/  ULEA UR4, UR12, UR24, 0x3 ;  /* 0x000000180c047291 */ /* 0x000fe2000f8e18ff */
[----:B------:R-:W-:Y:S02]  /*52f0*/  SHF.L.U32 R9, R15, 0x1f, RZ ;  /* 0x0000001f0f097819 */ /* 0x000fe400000006ff */
[----:B------:R-:W-:Y:S04]  /*5300*/  ELECT P0, URZ, PT ;  /* 0x0000000000ff782f */ /* 0x000fe80003800000 */
[----:B------:R-:W-:Y:S02]  /*5310*/  PLOP3.LUT P1, PT, P1, P0, PT, 0xf2, 0x2f ;  /* 0x00000000002f781c */ /* 0x000fe40000f21e72 */
[----:B------:R-:W1:Y:S11]  /*5320*/  SYNCS.PHASECHK.TRANS64.TRYWAIT P2, [UR4+0x48], R9 ;  /* 0x00004809ff0075a7 */ /* 0x000e760008041104 */
[----:B------:R-:W-:Y:S05]  /*5330*/  @!P1 IADD3 R8, P0, PT, R16, 0x580, RZ ;  /* 0x0000058010089810 */ /* 0x000fea0007f1e0ff */
[----:B------:R-:W-:Y:S01]  /*5340*/  @!P1 IMAD.X R6, RZ, RZ, R17, P0 ;  /* 0x000000ffff069224 */ /* 0x000fe200000e0611 */
[----:B-1----:R-:W-:Y:S07]  /*5350*/  @!P2 BRA `(.L_x_84) ;  /* 0x000000340084a947 */ /* 0x002fee0003800000 */
.L_x_153:
[----:B------:R-:W-:Y:S01]  /*5360*/  @!P1 R2UR UR7, R6 ;  /* 0x00000000060792ca */ /* 0x000fe200000e0000 */
[----:B------:R-:W-:Y:S01]  /*5370*/  UIADD3 UR5, UPT, UPT, UR12, 0x1, URZ ;  /* 0x000000010c057890 */ /* 0x000fe2000fffe0ff */
[----:B------:R-:W-:Y:S01]  /*5380*/  @!P1 R2UR UR6, R8 ;  /* 0x00000000080692ca */ /* 0x000fe200000e0000 */
[----:B------:R-:W-:Y:S01]  /*5390*/  UIADD3 UR9, UPT, UPT, UR4, 0x30, URZ ;  /* 0x0000003004097890 */ /* 0x000fe2000fffe0ff */
[----:B------:R-:W-:Y:S01]  /*53a0*/  @!P1 IMAD.MOV.U32 R6, RZ, RZ, 0x2000 ;  /* 0x00002000ff069424 */ /* 0x000fe200078e00ff */
[----:B------:R-:W-:Y:S01]  /*53b0*/  UISETP.NE.AND UP0, UPT, UR5, 0x3, UPT ;  /* 0x000000030500788c */ /* 0x000fe2000bf05270 */
[----:B------:R-:W-:Y:S01]  /*53c0*/  VIADD R14, R14, 0x1 ;  /* 0x000000010e0e7836 */ /* 0x000fe20000000000 */
[----:B------:R-:W-:Y:S01]  /*53d0*/  UMOV UR22, 0x0 ;  /* 0x0000000000167882 */ /* 0x000fe20000000000 */
[----:B------:R-:W-:Y:S01]  /*53e0*/  UMOV UR23, 0x10000000 ;  /* 0x1000000000177882 */ /* 0x000fe20000000000 */
[----:B------:R-:W-:Y:S04]  /*53f0*/  UPRMT UR20, UR63, 0x654, UR9 ;  /* 0x000006543f147896 */ /* 0x000fe80008000009 */
[----:B-1----:R-:W-:Y:S01]  /*5400*/  IMAD.U32 R9, RZ, RZ, UR7 ;  /* 0x00000007ff097e24 */ /* 0x002fe2000f8e00ff */
[----:B------:R-:W-:Y:S01]  /*5410*/  USEL UR7, URZ, 0x1, UP0 ;  /* 0x00000001ff077887 */ /* 0x000fe20008000000 */
[----:B------:R-:W-:Y:S01]  /*5420*/  IMAD.U32 R8, RZ, RZ, UR6 ;  /* 0x00000006ff087e24 */ /* 0x000fe2000f8e00ff */
[----:B------:R-:W-:Y:S02]  /*5430*/  USEL UR6, UR5, URZ, UP0 ;  /* 0x000000ff05067287 */ /* 0x000fe40008000000 */
[----:B------:R-:W-:Y:S01]  /*5440*/  VOTEU.ALL UP0, P1 ;  /* 0x0000000000ff7886 */ /* 0x000fe20000800000 */
[----:B------:R-:W-:Y:S02]  /*5450*/  @!P1 R2UR UR19, R9 ;  /* 0x00000000091392ca */ /* 0x000fe400000e0000 */
[----:B------:R-:W-:Y:S02]  /*5460*/  @!P1 R2UR UR18, R8 ;  /* 0x00000000081292ca */ /* 0x000fe400000e0000 */
[----:B------:R-:W-:Y:S01]  /*5470*/  @!UP0 ULEA UR5, UR12, UR24, 0xd ;  /* 0x000000180c058291 */ /* 0x000fe2000f8e68ff */
[----:B------:R-:W-:Y:S02]  /*5480*/  LOP3.LUT R15, R15, UR7, RZ, 0x3c, !PT ;  /* 0x000000070f0f7c12 */ /* 0x000fe4000f8e3cff */
[----:B------:R-:W-:Y:S01]  /*5490*/  UMOV UR12, UR60 ;  /* 0x0000003c000c7c82 */ /* 0x000fe20008000000 */
[----:B------:R-:W-:Y:S01]  /*54a0*/  @!UP0 UIADD3 UR8, UPT, UPT, UR5, 0x400, URZ ;  /* 0x0000040005088890 */ /* 0x000fe2000fffe0ff */
[----:B---3--:R-:W-:Y:S01]  /*54b0*/  SHF.L.U32 R0, R15, 0x1f, RZ ;  /* 0x0000001f0f007819 */ /* 0x008fe200000006ff */
[----:B------:R-:W-:Y:S01]  /*54c0*/  VOTEU.ALL UP0, P1 ;  /* 0x0000000000ff7886 */ /* 0x000fe20000800000 */
[----:B------:R-:W-:Y:S06]  /*54d0*/  ULEA UR5, UR6, UR24, 0x3 ;  /* 0x0000001806057291 */ /* 0x000fec000f8e18ff */
[----:B------:R1:W-:Y:S01]  /*54e0*/  @!UP0 UTMALDG.3D [UR8], [UR18], desc[UR22] ;  /* 0x00001608120085b4 */ /* 0x0003e20008011000 */
[----:B------:R1:W-:Y:S01]  /*54f0*/  @!P1 SYNCS.ARRIVE.TRANS64.RED.A0TR RZ, [UR4+0x30], R6 ;  /* 0x00003006ffff99a7 */ /* 0x0003e20008300404 */
[----:B------:R-:W-:Y:S01]  /*5500*/  SYNCS.ARRIVE.TRANS64.RED.A1T0 RZ, [UR20], RZ ;  /* 0x000000ffffff79a7 */ /* 0x000fe20008100414 */
[----:B------:R-:W3:Y:S02]  /*5510*/  SYNCS.PHASECHK.TRANS64.TRYWAIT P0, [UR5+0x48], R0 ;  /* 0x00004800ff0075a7 */ /* 0x000ee40008001105 */
[----:B-1-3--:R-:W-:Y:S05]  /*5520*/  @!P0 BRA `(.L_x_85) ;  /* 0x0000003400288947 */ /* 0x00afea0003800000 */
.L_x_155:
[----:B------:R-:W-:Y:S01]  /*5530*/  UIADD3 UR9, UPT, UPT, UR5, 0x30, URZ ;  /* 0x0000003005097890 */ /* 0x000fe2000fffe0ff */
[----:B------:R-:W-:Y:S01]  /*5540*/  @!P1 IADD3 R6, P0, PT, R16, 0x580, RZ ;  /* 0x0000058010069810 */ /* 0x000fe20007f1e0ff */
[----:B------:R-:W-:Y:S01]  /*5550*/  UPLOP3.LUT UP3, UPT, UPT, UPT, UPT, 0x80, 0x8 ;  /* 0x000000000008789c */ /* 0x000fe20003f6f070 */
[----:B------:R-:W-:Y:S01]  /*5560*/  R2UR UR23, R63 ;  /* 0x000000003f1772ca */ /* 0x000fe200000e0000 */
[----:B------:R-:W-:Y:S01]  /*5570*/  UMOV UR20, 0x0 ;  /* 0x0000000000147882 */ /* 0x000fe20000000000 */
[----:B------:R-:W-:Y:S01]  /*5580*/  @!P1 R2UR UR7, R6 ;  /* 0x00000000060792ca */ /* 0x000fe200000e0000 */
[----:B-1----:R-:W-:Y:S01]  /*5590*/  @!P1 IMAD.X R0, RZ, RZ, R17, P0 ;  /* 0x000000ffff009224 */ /* 0x002fe200000e0611 */
[----:B------:R-:W-:Y:S01]  /*55a0*/  UMOV UR21, 0x10000000 ;  /* 0x1000000000157882 */ /* 0x000fe20000000000 */
[----:B------:R-:W-:Y:S01]  /*55b0*/  UMOV UR12, UR60 ;  /* 0x0000003c000c7c82 */ /* 0x000fe20008000000 */
[----:B------:R-:W-:Y:S01]  /*55c0*/  VOTEU.ALL UP0, P1 ;  /* 0x0000000000ff7886 */ /* 0x000fe20000800000 */
[----:B------:R-:W-:Y:S01]  /*55d0*/  R2UR UR22, R64 ;  /* 0x00000000401672ca */ /* 0x000fe200000e0000 */
[----:B------:R-:W-:Y:S01]  /*55e0*/  UMOV UR60, UR26 ;  /* 0x0000001a003c7c82 */ /* 0x000fe20008000000 */
[----:B------:R-:W-:Y:S02]  /*55f0*/  @!P1 R2UR UR4, R0 ;  /* 0x00000000000492ca */ /* 0x000fe400000e0000 */
[----:B------:R-:W-:Y:S01]  /*5600*/  @!UP0 UIADD3 UR10, UPT, UPT, UR10, 0x20, URZ ;  /* 0x000000200a0a8890 */ /* 0x000fe2000fffe0ff */
[C---:B------:R-:W-:Y:S01]  /*5610*/  ISETP.NE.AND P0, PT, R14.reuse, 0x2, PT ;  /* 0x000000020e00780c */ /* 0x040fe20003f05270 */
[----:B------:R-:W-:Y:S02]  /*5620*/  UIADD3 UR27, UPT, UPT, UR13, UR23, URZ ;  /* 0x000000170d1b7290 */ /* 0x000fe4000fffe0ff */
[----:B------:R-:W-:Y:S01]  /*5630*/  IMAD.U32 R8, RZ, RZ, UR7 ;  /* 0x00000007ff087e24 */ /* 0x000fe2000f8e00ff */
[----:B------:R-:W-:Y:S02]  /*5640*/  SEL R0, RZ, 0x1, P0 ;  /* 0x00000001ff007807 */ /* 0x000fe40000000000 */
[----:B------:R-:W-:Y:S02]  /*5650*/  SEL R14, R14, RZ, P0 ;  /* 0x000000ff0e0e7207 */ /* 0x000fe40000000000 */
[----:B------:R-:W-:Y:S01]  /*5660*/  @!P1 R2UR UR18, R8 ;  /* 0x00000000081292ca */ /* 0x000fe200000e0000 */
[----:B------:R-:W-:Y:S01]  /*5670*/  UIADD3 UR25, UPT, UPT, UR14, UR22, URZ ;  /* 0x000000160e197290 */ /* 0x000fe2000fffe0ff */
[----:B------:R-:W-:Y:S01]  /*5680*/  IMAD.U32 R9, RZ, RZ, UR4 ;  /* 0x00000004ff097e24 */ /* 0x000fe2000f8e00ff */
[----:B------:R-:W-:Y:S01]  /*5690*/  @!UP0 ULEA UR4, UR6, UR24, 0xd ;  /* 0x0000001806048291 */ /* 0x000fe2000f8e68ff */
[----:B------:R-:W-:Y:S03]  /*56a0*/  LOP3.LUT R13, R13, R0, RZ, 0x3c, !PT ;  /* 0x000000000d0d7212 */ /* 0x000fe600078e3cff */
[----:B------:R-:W-:Y:S01]  /*56b0*/  @!P1 R2UR UR19, R9 ;  /* 0x00000000091392ca */ /* 0x000fe200000e0000 */
[----:B------:R-:W-:Y:S01]  /*56c0*/  @!UP0 UIADD3 UR8, UPT, UPT, UR4, 0x400, URZ ;  /* 0x0000040004088890 */ /* 0x000fe2000fffe0ff */
[----:B------:R-:W-:Y:S01]  /*56d0*/  VOTEU.ALL UP0, P1 ;  /* 0x0000000000ff7886 */ /* 0x000fe20000800000 */
[----:B------:R-:W-:Y:S10]  /*56e0*/  UPRMT UR4, UR63, 0x654, UR9 ;  /* 0x000006543f047896 */ /* 0x000ff40008000009 */
[----:B------:R1:W-:Y:S01]  /*56f0*/  @!UP0 UTMALDG.3D [UR8], [UR18], desc[UR20] ;  /* 0x00001408120085b4 */ /* 0x0003e20008011000 */
[----:B------:R3:W-:Y:S01]  /*5700*/  @!P1 SYNCS.ARRIVE.TRANS64.RED.A0TR RZ, [UR5+0x30], R7 ;  /* 0x00003007ffff99a7 */ /* 0x0007e20008300405 */
[----:B------:R-:W-:Y:S01]  /*5710*/  SYNCS.ARRIVE.TRANS64.RED.A1T0 RZ, [UR4], RZ ;  /* 0x000000ffffff79a7 */ /* 0x000fe20008100404 */
[----:B------:R-:W-:Y:S04]  /*5720*/  UIADD3 UR4, UPT, UPT, UR6, 0x1, URZ ;  /* 0x0000000106047890 */ /* 0x000fe8000fffe0ff */
[----:B------:R-:W-:Y:S04]  /*5730*/  UISETP.NE.AND UP0, UPT, UR4, 0x3, UPT ;  /* 0x000000030400788c */ /* 0x000fe8000bf05270 */
[----:B------:R-:W-:Y:S06]  /*5740*/  USEL UR5, URZ, 0x1, UP0 ;  /* 0x00000001ff057887 */ /* 0x000fec0008000000 */
[----:B------:R-:W-:Y:S01]  /*5750*/  LOP3.LUT R15, R15, UR5, RZ, 0x3c, !PT ;  /* 0x000000050f0f7c12 */ /* 0x000fe2000f8e3cff */
[----:B-1----:R-:W-:Y:S01]  /*5760*/  USEL UR12, UR4, URZ, UP0 ;  /* 0x000000ff040c7287 */ /* 0x002fe20008000000 */
[----:B------:R-:W-:Y:S11]  /*5770*/  BRA.U UP1, `(.L_x_86) ;  /* 0xfffffff101f07547 */ /* 0x000ff6000b83ffff */
[----:B------:R-:W-:Y:S01]  /*5780*/  UIADD3 UR24, UPT, UPT, UR24, 0x48, URZ ;  /* 0x0000004818187890 */ /* 0x000fe2000fffe0ff */
[----:B------:R-:W-:-:S03]  /*5790*/  SHF.L.U32 R3, R15, 0x1f, RZ ;  /* 0x0000001f0f037819 */ /* 0x000fc600000006ff */
[----:B------:R-:W-:-:S09]  /*57a0*/  ULEA UR4, UR12, UR24, 0x3 ;  /* 0x000000180c047291 */ /* 0x000fd2000f8e18ff */
[----:B------:R-:W1:Y:S02]  /*57b0*/  SYNCS.PHASECHK.TRANS64.TRYWAIT P0, [UR4], R3 ;  /* 0x00000003ff0075a7 */ /* 0x000e640008001104 */
[----:B-1----:R-:W-:Y:S05]  /*57c0*/  @!P0 BRA `(.L_x_87) ;  /* 0x0000003000988947 */ /* 0x002fea0003800000 */
.L_x_157:
        /* <DEDUP_REMOVED lines=9> */
.L_x_159:
        /* <DEDUP_REMOVED lines=8> */
.L_x_89:
[----:B-1----:R1:W4:Y:S02]  /*58e0*/  SYNCS.PHASECHK.TRANS64.TRYWAIT P0, [R0+URZ], R3 ;  /* 0x00000003000075a7 */ /* 0x00232400080011ff */
[----:B----4-:R-:W-:Y:S05]  /*58f0*/  @!P0 NANOSLEEP.SYNCS 0x989680 ;  /* 0x009896800000895d */ /* 0x010fea0003900000 */
[----:B------:R-:W4:Y:S02]  /*5900*/  @!P0 SYNCS.PHASECHK.TRANS64 P0, [R0+URZ], R3 ;  /* 0x00000003000085a7 */ /* 0x000f2400080010ff */
[----:B--2-4-:R-:W-:Y:S05]  /*5910*/  @P0 EXIT ;  /* 0x000000000000094d */ /* 0x014fea0003800000 */
[----:B------:R-:W-:Y:S05]  /*5920*/  BRA `(.L_x_89) ;  /* 0xfffffffc00ec7947 */ /* 0x000fea000383ffff */
.L_x_77:
[----:B------:R-:W-:-:S06]  /*5930*/  UISETP.GE.AND UP0, UPT, UR22, 0x4, UPT ;  /* 0x000000041600788c */ /* 0x000fcc000bf06270 */
[----:B------:R-:W-:-:S13]  /*5940*/  PLOP3.LUT P0, PT, PT, PT, UP0, 0x80, 0x8 ;  /* 0x000000000008781c */ /* 0x000fda0003f0f008 */
[----:B-1----:R-:W-:Y:S05]  /*5950*/  @!P0 EXIT ;  /* 0x000000000000894d */ /* 0x002fea0003800000 */
[----:B------:R-:W-:Y:S01]  /*5960*/  BAR.SYNC.DEFER_BLOCKING 0x6, 0xa0 ;  /* 0x0182800000007b1d */ /* 0x000fe20000010000 */
[C---:B------:R-:W-:Y:S01]  /*5970*/  IMAD.SHL.U32 R7, R71.reuse, 0x20, RZ ;  /* 0x0000002047077824 */ /* 0x040fe200078e00ff */
[C---:B------:R-:W-:Y:S01]  /*5980*/  R2P PR, R71.reuse, 0x6 ;  /* 0x0000000647007804 */ /* 0x040fe20000000000 */
[C---:B------:R-:W-:Y:S01]  /*5990*/  IMAD.SHL.U32 R4, R71.reuse, 0x4, RZ ;  /* 0x0000000447047824 */ /* 0x040fe200078e00ff */
[----:B------:R-:W-:Y:S01]  /*59a0*/  CS2R R66, SRZ ;  /* 0x0000000000427805 */ /* 0x000fe2000001ff00 */
[----:B------:R-:W-:Y:S01]  /*59b0*/  IMAD.U32 R23, R71, 0x10000, RZ ;  /* 0x0001000047177824 */ /* 0x000fe200078e00ff */
[----:B------:R-:W-:Y:S02]  /*59c0*/  UMOV UR43, 0x400 ;  /* 0x00000400002b7882 */ /* 0x000fe40000000000 */
[----:B------:R-:W1:Y:S01]  /*59d0*/  LDC.64 R56, c[0x0][0x888] ;  /* 0x00022200ff387b82 */ /* 0x000e620000000a00 */
[----:B------:R-:W-:Y:S01]  /*59e0*/  ULEA UR43, UR63, UR43, 0x18 ;  /* 0x0000002b3f2b7291 */ /* 0x000fe2000f8ec0ff */
[----:B------:R-:W-:Y:S01]  /*59f0*/  LOP3.LUT R5, R7, 0xe0, RZ, 0xc0, !PT ;  /* 0x000000e007057812 */ /* 0x000fe200078ec0ff */
[----:B------:R-:W-:Y:S01]  /*5a00*/  IMAD.SHL.U32 R60, R71, 0x10, RZ ;  /* 0x00000010473c7824 */ /* 0x000fe200078e00ff */
[----:B------:R-:W-:Y:S01]  /*5a10*/  LOP3.LUT R7, R7, 0x100, RZ, 0xc0, !PT ;  /* 0x0000010007077812 */ /* 0x000fe200078ec0ff */
[----:B------:R-:W-:Y:S01]  /*5a20*/  UIADD3 UR4, UPT, UPT, UR43, 0x400, URZ ;  /* 0x000004002b047890 */ /* 0x000fe2000fffe0ff */
[----:B------:R-:W-:Y:S01]  /*5a30*/  LOP3.LUT R4, R5, 0x1c, R4, 0xf8, !PT ;  /* 0x0000001c05047812 */ /* 0x000fe200078ef804 */
[----:B------:R-:W-:Y:S01]  /*5a40*/  IMAD.MOV.U32 R70, RZ, RZ, 0x8 ;  /* 0x00000008ff467424 */ /* 0x000fe200078e00ff */
[----:B------:R-:W2:Y:S01]  /*5a50*/  LDC.64 R58, c[0x0][0x890] ;  /* 0x00022400ff3a7b82 */ /* 0x000ea20000000a00 */
[----:B------:R-:W-:Y:S01]  /*5a60*/  SHF.R.U32.HI R5, RZ, 0x2, R71 ;  /* 0x00000002ff057819 */ /* 0x000fe20000011647 */
[----:B------:R-:W-:Y:S01]  /*5a70*/  IMAD.MOV.U32 R69, RZ, RZ, 0x10 ;  /* 0x00000010ff457424 */ /* 0x000fe200078e00ff */
[----:B------:R-:W-:Y:S01]  /*5a80*/  LOP3.LUT R23, R23, 0x600000, RZ, 0xc0, !PT ;  /* 0x0060000017177812 */ /* 0x000fe200078ec0ff */
[----:B------:R-:W-:Y:S01]  /*5a90*/  IMAD.MOV.U32 R22, RZ, RZ, RZ ;  /* 0x000000ffff167224 */ /* 0x000fe200078e00ff */
[----:B------:R-:W-:Y:S01]  /*5aa0*/  LOP3.LUT R60, R7, 0x600, R60, 0xf8, !PT ;  /* 0x00000600073c7812 */ /* 0x000fe200078ef83c */
[----:B------:R-:W-:Y:S01]  /*5ab0*/  IMAD.MOV.U32 R68, RZ, RZ, RZ ;  /* 0x000000ffff447224 */ /* 0x000fe200078e00ff */
[----:B------:R-:W-:Y:S01]  /*5ac0*/  LOP3.LUT R5, R4, 0x4, R5, 0x78, !PT ;  /* 0x0000000404057812 */ /* 0x000fe200078e7805 */
[----:B------:R-:W3:Y:S01]  /*5ad0*/  LDC.64 R54, c[0x0][0x8b0] ;  /* 0x00022c00ff367b82 */ /* 0x000ee20000000a00 */
[----:B------:R-:W4:Y:S01]  /*5ae0*/  LDS R0, [UR43+0x120] ;  /* 0x0001202bff007984 */ /* 0x000f220008000800 */
[----:B------:R-:W-:Y:S01]  /*5af0*/  LOP3.LUT R71, R71, 0x60, RZ, 0xc0, !PT ;  /* 0x0000006047477812 */ /* 0x000fe200078ec0ff */
[----:B------:R-:W-:Y:S01]  /*5b00*/  IMAD.U32 R73, RZ, RZ, UR4 ;  /* 0x00000004ff497e24 */ /* 0x000fe2000f8e00ff */
[----:B------:R-:W-:Y:S01]  /*5b10*/  LOP3.LUT R60, R60, R5, RZ, 0xfc, !PT ;  /* 0x000000053c3c7212 */ /* 0x000fe200078efcff */
[----:B------:R-:W1:Y:S01]  /*5b20*/  LDCU UR62, c[0x0][0x370] ;  /* 0x00006e00ff3e77ac */ /* 0x000e620008000800 */
[----:B------:R-:W-:-:S02]  /*5b30*/  SEL R70, R70, 0xfffffff8, !P1 ;  /* 0xfffffff846467807 */ /* 0x000fc40004800000 */
[----:B------:R-:W1:Y:S01]  /*5b40*/  LDC.64 R52, c[0x0][0x8a8] ;  /* 0x00022a00ff347b82 */ /* 0x000e620000000a00 */
[----:B------:R-:W-:Y:S01]  /*5b50*/  SEL R69, R69, 0xfffffff0, !P2 ;  /* 0xfffffff045457807 */ /* 0x000fe20005000000 */
[----:B------:R-:W1:Y:S01]  /*5b60*/  LDCU UR42, c[0x0][0xb0c] ;  /* 0x00016180ff2a77ac */ /* 0x000e620008000800 */
[----:B------:R-:W1:Y:S01]  /*5b70*/  LDCU UR38, c[0x0][0xb30] ;  /* 0x00016600ff2677ac */ /* 0x000e620008000800 */
[----:B------:R-:W1:Y:S01]  /*5b80*/  LDCU.64 UR54, c[0x0][0x888] ;  /* 0x00011100ff3677ac */ /* 0x000e620008000a00 */
[----:B------:R-:W1:Y:S01]  /*5b90*/  LDCU.64 UR40, c[0x0][0xb28] ;  /* 0x00016500ff2877ac */ /* 0x000e620008000a00 */
[----:B------:R-:W1:Y:S01]  /*5ba0*/  LDCU.128 UR56, c[0x0][0xb10] ;  /* 0x00016200ff3877ac */ /* 0x000e620008000c00 */
[----:B------:R-:W1:Y:S01]  /*5bb0*/  LDCU UR61, c[0x0][0x374] ;  /* 0x00006e80ff3d77ac */ /* 0x000e620008000800 */
[----:B------:R-:W-:Y:S01]  /*5bc0*/  UMOV UR53, 0x1 ;  /* 0x0000000100357882 */ /* 0x000fe20000000000 */
[----:B------:R-:W-:Y:S01]  /*5bd0*/  UMOV UR45, URZ ;  /* 0x000000ff002d7c82 */ /* 0x000fe20008000000 */
[----:B------:R-:W-:Y:S01]  /*5be0*/  UMOV UR52, URZ ;  /* 0x000000ff00347c82 */ /* 0x000fe20008000000 */
[----:B------:R-:W-:Y:S01]  /*5bf0*/  UMOV UR47, URZ ;  /* 0x000000ff002f7c82 */ /* 0x000fe20008000000 */
[----:B--2-4-:R-:W-:-:S07]  /*5c00*/  IMAD.IADD R23, R0, 0x1, R23 ;  /* 0x0000000100177824 */ /* 0x014fce00078e0217 */
.L_x_120:
[C---:B------:R-:W-:Y:S02]  /*5c10*/  LEA R0, R66.reuse, UR43, 0x3 ;  /* 0x0000002b42007c11 */ /* 0x040fe4000f8e18ff */
[----:B------:R-:W-:Y:S02]  /*5c20*/  SHF.L.U32 R3, R67, 0x1f, RZ ;  /* 0x0000001f43037819 */ /* 0x000fe400000006ff */
[----:B-1----:R-:W-:Y:S02]  /*5c30*/  LEA R5, R66, UR43, 0x4 ;  /* 0x0000002b42057c11 */ /* 0x002fe4000f8e20ff */
[----:B------:R-:W2:Y:S02]  /*5c40*/  SYNCS.PHASECHK.TRANS64.TRYWAIT P0, [R0+URZ+0x70], R3 ;  /* 0x00007003000075a7 */ /* 0x000ea400080011ff */
[----:B--2---:R-:W-:Y:S05]  /*5c50*/  @!P0 BRA `(.L_x_90) ;  /* 0x0000002c00a48947 */ /* 0x004fea0003800000 */
.L_x_160:
[----:B------:R-:W-:Y:S01]  /*5c60*/  R2UR UR7, R72 ;  /* 0x00000000480772ca */ /* 0x000fe200000e0000 */
[----:B------:R-:W4:Y:S01]  /*5c70*/  LDS.128 R4, [R5+0x100] ;  /* 0x0001000005047984 */ /* 0x000f220000000c00 */
[----:B--2---:R-:W-:Y:S01]  /*5c80*/  VIADD R0, R0, 0x80 ;  /* 0x0000008000007836 */ /* 0x004fe20000000000 */
[----:B------:R-:W-:Y:S04]  /*5c90*/  UISETP.GE.AND UP0, UPT, UR39, 0x1, UPT ;  /* 0x000000012700788c */ /* 0x000fe8000bf06270 */
[----:B------:R-:W-:Y:S01]  /*5ca0*/  PRMT R0, RZ, 0x654, R0 ;  /* 0x00000654ff007816 */ /* 0x000fe20000000000 */
[----:B------:R-:W-:Y:S01]  /*5cb0*/  @!PT LDS RZ, [RZ] ;  /* 0x00000000fffff984 */ /* 0x000fe20000000800 */
[----:B------:R-:W-:Y:S01]  /*5cc0*/  @!PT LDS RZ, [RZ] ;  /* 0x00000000fffff984 */ /* 0x000fe20000000800 */
[----:B------:R-:W-:Y:S01]  /*5cd0*/  @!PT LDS RZ, [RZ] ;  /* 0x00000000fffff984 */ /* 0x000fe20000000800 */
[----:B------:R-:W-:Y:S01]  /*5ce0*/  @!PT LDS RZ, [RZ] ;  /* 0x00000000fffff984 */ /* 0x000fe20000000800 */
[----:B------:R2:W-:Y:S06]  /*5cf0*/  MEMBAR.ALL.CTA ;  /* 0x0000000000007992 */ /* 0x0005ec0000008000 */
[----:B--2---:R-:W2:Y:S02]  /*5d00*/  FENCE.VIEW.ASYNC.S ;  /* 0x00000000000073c6 */ /* 0x004ea40000000000 */
[----:B--2---:R2:W-:Y:S01]  /*5d10*/  SYNCS.ARRIVE.TRANS64.RED.A1T0 RZ, [R0+URZ], RZ ;  /* 0x000000ff00ff79a7 */ /* 0x0045e200081004ff */
[----:B----4-:R-:W-:Y:S11]  /*5d20*/  LOP3.LUT P0, RZ, R6, 0x1, RZ, 0xc0, !PT ;  /* 0x0000000106ff7812 */ /* 0x010ff6000780c0ff */
[----:B------:R-:W-:Y:S02]  /*5d30*/  @!UPT UIADD3 URZ, UPT, UPT, URZ, URZ, URZ ;  /* 0x000000fffffff290 */ /* 0x000fe4000fffe0ff */
[----:B------:R-:W-:Y:S01]  /*5d40*/  VOTEU.ANY UP1, P0 ;  /* 0x0000000000ff7886 */ /* 0x000fe20000020100 */
[----:B------:R-:W-:Y:S01]  /*5d50*/  PLOP3.LUT P0, PT, PT, PT, UP1, 0x80, 0x8 ;  /* 0x000000000008781c */ /* 0x000fe20003f0f018 */
[----:B------:R-:W-:Y:S06]  /*5d60*/  UP2UR UR4, UPR, URZ, 0x2 ;  /* 0x00000002ff047883 */ /* 0x000fec0008000000 */
[----:B------:R-:W-:Y:S06]  /*5d70*/  IMAD.U32 R74, RZ, RZ, UR4 ;  /* 0x00000004ff4a7e24 */ /* 0x000fec000f8e00ff */
[----:B------:R-:W-:Y:S02]  /*5d80*/  @P0 SHF.R.U32.HI R2, RZ, 0x10, R5 ;  /* 0x00000010ff020819 */ /* 0x000fe40000011605 */
[----:B------:R-:W-:Y:S02]  /*5d90*/  @P0 MOV R3, R4 ;  /* 0x0000000400030202 */ /* 0x000fe40000000f00 */
[----:B------:R-:W-:Y:S02]  /*5da0*/  @P0 R2UR UR4, R2 ;  /* 0x00000000020402ca */ /* 0x000fe400000e0000 */
[----:B------:R-:W-:Y:S02]  /*5db0*/  @P0 LOP3.LUT R4, R5, 0xffff, RZ, 0xc0, !PT ;  /* 0x0000ffff05040812 */ /* 0x000fe400078ec0ff */
[----:B------:R-:W-:Y:S02]  /*5dc0*/  @P0 R2UR UR6, R3 ;  /* 0x00000000030602ca */ /* 0x000fe400000e0000 */
[----:B------:R-:W-:Y:S07]  /*5dd0*/  @P0 R2UR UR5, R4 ;  /* 0x00000000040502ca */ /* 0x000fee00000e0000 */
[----:B------:R-:W-:Y:S02]  /*5de0*/  @UP1 UMOV UR7, UR4 ;  /* 0x0000000400071c82 */ /* 0x000fe40008000000 */
[----:B------:R-:W-:Y:S02]  /*5df0*/  IMAD.U32 R72, RZ, RZ, UR7 ;  /* 0x00000007ff487e24 */ /* 0x000fe4000f8e00ff */
[----:B------:R-:W-:Y:S02]  /*5e00*/  @UP1 UMOV UR37, UR6 ;  /* 0x0000000600251c82 */ /* 0x000fe40008000000 */
[----:B------:R-:W-:Y:S01]  /*5e10*/  @UP1 UMOV UR36, UR5 ;  /* 0x0000000500241c82 */ /* 0x000fe20008000000 */
[----:B--2---:R-:W-:Y:S05]  /*5e20*/  BRA.U !UP0, `(.L_x_91) ;  /* 0x0000000108cc7547 */ /* 0x004fea000b800000 */
[----:B------:R-:W2:Y:S01]  /*5e30*/  LDCU UR12, c[0x0][0xb20] ;  /* 0x00016400ff0c77ac */ /* 0x000ea20008000800 */
[----:B-1----:R-:W-:Y:S02]  /*5e40*/  UIMAD.WIDE.U32 UR4, UR61, UR59, URZ ;  /* 0x0000003b3d0472a5 */ /* 0x002fe4000f8e00ff */
[----:B------:R-:W-:Y:S02]  /*5e50*/  UIMAD.WIDE.U32 UR6, UR62, UR56, URZ ;  /* 0x000000383e0672a5 */ /* 0x000fe4000f8e00ff */
[----:B------:R-:W-:Y:S02]  /*5e60*/  UISETP.NE.AND UP0, UPT, UR58, 0x1, UPT ;  /* 0x000000013a00788c */ /* 0x000fe4000bf05270 */
[----:B------:R-:W-:Y:S02]  /*5e70*/  UIMAD.WIDE.U32 UR8, UR36, UR59, URZ ;  /* 0x0000003b240872a5 */ /* 0x000fe4000f8e00ff */
[----:B------:R-:W-:Y:S02]  /*5e80*/  UIMAD.WIDE.U32 UR10, UR37, UR56, URZ ;  /* 0x00000038250a72a5 */ /* 0x000fe4000f8e00ff */
[----:B------:R-:W-:Y:S02]  /*5e90*/  UISETP.NE.AND UP1, UPT, UR42, 0x1, UPT ;  /* 0x000000012a00788c */ /* 0x000fe4000bf25270 */
[----:B------:R-:W-:Y:S01]  /*5ea0*/  UISETP.NE.AND UP2, UPT, UR39, 0x1, UPT ;  /* 0x000000012700788c */ /* 0x000fe2000bf45270 */
[----:B------:R-:W-:Y:S02]  /*5eb0*/  UMOV UR4, UR5 ;  /* 0x0000000500047c82 */ /* 0x000fe40008000000 */
[----:B--2---:R-:W-:Y:S03]  /*5ec0*/  USHF.R.U32.HI UR5, URZ, UR12, UR4 ;  /* 0x0000000cff057299 */ /* 0x004fe60008011604 */
[----:B------:R-:W-:Y:S02]  /*5ed0*/  UMOV UR4, UR7 ;  /* 0x0000000700047c82 */ /* 0x000fe40008000000 */
[----:B------:R-:W-:Y:S02]  /*5ee0*/  USHF.R.U32.HI UR7, URZ, UR57, UR4 ;  /* 0x00000039ff077299 */ /* 0x000fe40008011604 */
[----:B------:R-:W-:Y:S02]  /*5ef0*/  USEL UR4, UR61, UR5, !UP0 ;  /* 0x000000053d047287 */ /* 0x000fe4000c000000 */
[----:B------:R-:W-:Y:S01]  /*5f00*/  USEL UR7, UR62, UR7, !UP1 ;  /* 0x000000073e077287 */ /* 0x000fe2000c800000 */
[----:B------:R-:W-:Y:S01]  /*5f10*/  UMOV UR5, UR9 ;  /* 0x0000000900057c82 */ /* 0x000fe20008000000 */
[----:B------:R-:W-:Y:S02]  /*5f20*/  UIMAD.WIDE.U32 UR8, UR4, UR40, URZ ;  /* 0x00000028040872a5 */ /* 0x000fe4000f8e00ff */
[----:B------:R-:W-:Y:S03]  /*5f30*/  USHF.R.U32.HI UR6, URZ, UR12, UR5 ;  /* 0x0000000cff067299 */ /* 0x000fe60008011605 */
[----:B------:R-:W-:Y:S01]  /*5f40*/  UMOV UR5, UR11 ;  /* 0x0000000b00057c82 */ /* 0x000fe20008000000 */
[----:B------:R-:W-:Y:S02]  /*5f50*/  UIMAD.WIDE.U32 UR10, UR7, UR40, URZ ;  /* 0x00000028070a72a5 */ /* 0x000fe4000f8e00ff */
[----:B------:R-:W-:Y:S02]  /*5f60*/  USHF.R.U32.HI UR12, URZ, UR57, UR5 ;  /* 0x00000039ff0c7299 */ /* 0x000fe40008011605 */
[----:B------:R-:W-:Y:S01]  /*5f70*/  USEL UR6, UR36, UR6, !UP0 ;  /* 0x0000000624067287 */ /* 0x000fe2000c000000 */
[----:B------:R-:W-:Y:S02]  /*5f80*/  UMOV UR5, UR9 ;  /* 0x0000000900057c82 */ /* 0x000fe40008000000 */
[----:B------:R-:W-:Y:S01]  /*5f90*/  UMOV UR10, UR11 ;  /* 0x0000000b000a7c82 */ /* 0x000fe20008000000 */
[----:B------:R-:W-:Y:S02]  /*5fa0*/  @UP2 USHF.R.U32.HI UR4, URZ, UR41, UR5 ;  /* 0x00000029ff042299 */ /* 0x000fe40008011605 */
[----:B------:R-:W-:Y:S02]  /*5fb0*/  @UP2 USHF.R.U32.HI UR7, URZ, UR41, UR10 ;  /* 0x00000029ff072299 */ /* 0x000fe4000801160a */
[----:B------:R-:W-:Y:S02]  /*5fc0*/  UIMAD UR4, UR39, UR4, URZ ;  /* 0x00000004270472a4 */ /* 0x000fe4000f8e02ff */
[----:B------:R-:W-:Y:S02]  /*5fd0*/  UIMAD.WIDE.U32 UR10, UR6, UR40, URZ ;  /* 0x00000028060a72a5 */ /* 0x000fe4000f8e00ff */
[----:B------:R-:W-:Y:S02]  /*5fe0*/  USEL UR5, UR37, UR12, !UP1 ;  /* 0x0000000c25057287 */ /* 0x000fe4000c800000 */
[----:B------:R-:W-:Y:S02]  /*5ff0*/  UIMAD UR8, UR39, UR7, URZ ;  /* 0x00000007270872a4 */ /* 0x000fe4000f8e02ff */
[----:B------:R-:W-:Y:S03]  /*6000*/  UISETP.GE.AND UP0, UPT, UR6, UR4, UPT ;  /* 0x000000040600728c */ /* 0x000fe6000bf06270 */
[----:B------:R-:W-:Y:S01]  /*6010*/  UMOV UR4, UR11 ;  /* 0x0000000b00047c82 */ /* 0x000fe20008000000 */
[----:B------:R-:W-:Y:S02]  /*6020*/  UISETP.GE.OR UP0, UPT, UR5, UR8, UP0 ;  /* 0x000000080500728c */ /* 0x000fe40008706670 */
[----:B------:R-:W-:Y:S02]  /*6030*/  USHF.R.U32.HI UR4, URZ, UR41, UR4 ;  /* 0x00000029ff047299 */ /* 0x000fe40008011604 */
[----:B------:R-:W-:Y:S02]  /*6040*/  UIMAD.WIDE.U32 UR8, UR5, UR40, URZ ;  /* 0x00000028050872a5 */ /* 0x000fe4000f8e00ff */
[----:B------:R-:W-:Y:S02]  /*6050*/  USEL UR11, UR6, UR4, !UP2 ;  /* 0x00000004060b7287 */ /* 0x000fe4000d000000 */
[----:B------:R-:W-:Y:S02]  /*6060*/  UIADD3 UR8, UPT, UPT, -UR5, URZ, URZ ;  /* 0x000000ff05087290 */ /* 0x000fe4000fffe1ff */
[----:B------:R-:W-:Y:S01]  /*6070*/  UIADD3 UR10, UPT, UPT, -UR11, URZ, URZ ;  /* 0x000000ff0b0a7290 */ /* 0x000fe2000fffe1ff */
[----:B------:R-:W-:Y:S01]  /*6080*/  @!UP0 UMOV UR4, UR9 ;  /* 0x0000000900048c82 */ /* 0x000fe20008000000 */
[----:B------:R-:W-:Y:S02]  /*6090*/  UIADD3 UR9, UPT, UPT, -UR6, URZ, URZ ;  /* 0x000000ff06097290 */ /* 0x000fe4000fffe1ff */
[----:B------:R-:W-:Y:S02]  /*60a0*/  @!UP0 USHF.R.U32.HI UR4, URZ, UR41, UR4 ;  /* 0x00000029ff048299 */ /* 0x000fe40008011604 */
[----:B------:R-:W-:Y:S02]  /*60b0*/  UIMAD UR10, UR39, UR10, UR6 ;  /* 0x0000000a270a72a4 */ /* 0x000fe4000f8e0206 */
[----:B------:R-:W-:Y:S04]  /*60c0*/  @!UP0 USEL UR4, UR5, UR4, !UP2 ;  /* 0x0000000405048287 */ /* 0x000fe8000d000000 */
[----:B------:R-:W-:Y:S02]  /*60d0*/  @!UP0 UIMAD UR10, UR7, UR10, UR4 ;  /* 0x0000000a070a82a4 */ /* 0x000fe4000f8e0204 */
[----:B------:R-:W-:Y:S02]  /*60e0*/  @!UP0 UIADD3 UR11, UPT, UPT, UR11, -UR4, URZ ;  /* 0x800000040b0b8290 */ /* 0x000fe4000fffe0ff */
[----:B------:R-:W-:Y:S02]  /*60f0*/  UIMAD UR7, UR42, UR8, UR37 ;  /* 0x000000082a0772a4 */ /* 0x000fe4000f8e0225 */
[----:B------:R-:W-:Y:S02]  /*6100*/  @!UP0 UIMAD UR6, UR11, UR39, UR5 ;  /* 0x000000270b0682a4 */ /* 0x000fe4000f8e0205 */
[----:B------:R-:W-:Y:S01]  /*6110*/  UIMAD UR4, UR58, UR9, UR36 ;  /* 0x000000093a0472a4 */ /* 0x000fe2000f8e0224 */
[----:B------:R-:W-:Y:S02]  /*6120*/  @!UP0 UMOV UR5, UR10 ;  /* 0x0000000a00058c82 */ /* 0x000fe40008000000 */
[----:B------:R-:W-:Y:S02]  /*6130*/  UIMAD UR37, UR5, UR42, UR7 ;  /* 0x0000002a052572a4 */ /* 0x000fe4000f8e0207 */
[----:B------:R-:W-:Y:S11]  /*6140*/  UIMAD UR36, UR6, UR58, UR4 ;  /* 0x0000003a062472a4 */ /* 0x000ff6000f8e0204 */
[----:B------:R-:W-:Y:S01]  /*6150*/  @!UPT UIADD3 URZ, UPT, UPT, URZ, URZ, URZ ;  /* 0x000000fffffff290 */ /* 0x000fe2000fffe0ff */
.L_x_91:
[----:B-1----:R-:W-:Y:S01]  /*6160*/  UISETP.NE.AND UP0, UPT, UR38, 0x1, UPT ;  /* 0x000000012600788c */ /* 0x002fe2000bf05270 */
[----:B------:R-:W-:Y:S01]  /*6170*/  R2UR UR11, R73 ;  /* 0x00000000490b72ca */ /* 0x000fe200000e0000 */
[----:B------:R-:W-:Y:S01]  /*6180*/  USHF.L.U32 UR50, UR25, 0x6, URZ ;  /* 0x0000000619327899 */ /* 0x000fe200080006ff */
[----:B------:R-:W-:Y:S01]  /*6190*/  IADD3 R66, PT, PT, R66, 0x1, RZ ;  /* 0x0000000142427810 */ /* 0x000fe20007ffe0ff */
[----:B------:R-:W-:Y:S07]  /*61a0*/  USHF.L.U32 UR49, UR27, 0x6, URZ ;  /* 0x000000061b317899 */ /* 0x000fee00080006ff */
[----:B------:R-:W1:Y:S01]  /*61b0*/  @!UP0 LDCU.128 UR12, c[0x0][0xb10] ;  /* 0x00016200ff0c87ac */ /* 0x000e620008000c00 */
[----:B------:R-:W2:Y:S01]  /*61c0*/  @!UP0 LDCU UR5, c[0x0][0xb0c] ;  /* 0x00016180ff0587ac */ /* 0x000ea20008000800 */
[----:B------:R-:W4:Y:S01]  /*61d0*/  @!UP0 LDCU UR10, c[0x0][0xb20] ;  /* 0x00016400ff0a87ac */ /* 0x000f220008000800 */
[----:B-1----:R-:W-:Y:S02]  /*61e0*/  UIMAD.WIDE.U32 UR8, UR37, UR12, URZ ;  /* 0x0000000c250872a5 */ /* 0x002fe4000f8e00ff */
[----:B------:R-:W-:Y:S02]  /*61f0*/  UIMAD.WIDE.U32 UR6, UR36, UR15, URZ ;  /* 0x0000000f240672a5 */ /* 0x000fe4000f8e00ff */
[----:B------:R-:W-:Y:S03]  /*6200*/  @!UP0 UISETP.NE.AND UP1, UPT, UR14, 0x1, UPT ;  /* 0x000000010e00888c */ /* 0x000fe6000bf25270 */
[----:B------:R-:W-:Y:S01]  /*6210*/  @!UP0 UMOV UR4, UR9 ;  /* 0x0000000900048c82 */ /* 0x000fe20008000000 */
[----:B--2---:R-:W-:Y:S02]  /*6220*/  @!UP0 UISETP.NE.AND UP2, UPT, UR5, 0x1, UPT ;  /* 0x000000010500888c */ /* 0x004fe4000bf45270 */
[----:B------:R-:W-:Y:S01]  /*6230*/  @!UP0 USHF.R.U32.HI UR4, URZ, UR13, UR4 ;  /* 0x0000000dff048299 */ /* 0x000fe20008011604 */
[----:B------:R-:W-:Y:S02]  /*6240*/  @!UP0 UMOV UR6, UR7 ;  /* 0x0000000700068c82 */ /* 0x000fe40008000000 */
[----:B----4-:R-:W-:Y:S02]  /*6250*/  @!UP0 USHF.R.U32.HI UR6, URZ, UR10, UR6 ;  /* 0x0000000aff068299 */ /* 0x010fe40008011606 */
[----:B------:R-:W-:Y:S02]  /*6260*/  @!UP0 USEL UR7, UR37, UR4, !UP2 ;  /* 0x0000000425078287 */ /* 0x000fe4000d000000 */
[----:B------:R-:W-:Y:S04]  /*6270*/  @!UP0 USEL UR6, UR36, UR6, !UP1 ;  /* 0x0000000624068287 */ /* 0x000fe8000c800000 */
[----:B------:R-:W-:Y:S02]  /*6280*/  @!UP0 UIADD3 UR4, UPT, UPT, -UR7, UR6, URZ ;  /* 0x0000000607048290 */ /* 0x000fe4000fffe1ff */
[----:B------:R-:W-:Y:S02]  /*6290*/  @!UP0 UIADD3 UR6, UPT, UPT, UR7, -UR6, URZ ;  /* 0x8000000607068290 */ /* 0x000fe4000fffe0ff */
[----:B------:R-:W-:Y:S02]  /*62a0*/  @!UP0 UIMAD UR37, UR4, UR5, UR37 ;  /* 0x00000005042582a4 */ /* 0x000fe4000f8e0225 */
[----:B------:R-:W-:Y:S02]  /*62b0*/  @!UP0 UIMAD UR36, UR6, UR14, UR36 ;  /* 0x0000000e062482a4 */ /* 0x000fe4000f8e0224 */
[----:B------:R-:W-:Y:S09]  /*62c0*/  ULOP3.LUT UP0, URZ, UR11, 0x3f0, URZ, 0xc0, !UPT ;  /* 0x000003f00bff7892 */ /* 0x000ff2000f80c0ff */
[----:B------:R-:W-:Y:S05]  /*62d0*/  BRA.U !UP0, `(.L_x_92) ;  /* 0x00000001087c7547 */ /* 0x000fea000b800000 */
[----:B------:R-:W1:Y:S01]  /*62e0*/  LDCU.64 UR8, c[0x4][0x80] ;  /* 0x01001000ff0877ac */ /* 0x000e620008000a00 */
[----:B------:R-:W-:Y:S01]  /*62f0*/  MOV R2, 0x0 ;  /* 0x0000000000027802 */ /* 0x000fe20000000f00 */
[----:B------:R-:W-:Y:S02]  /*6300*/  HFMA2 R12, -RZ, RZ, 0, 5.9604644775390625e-08 ;  /* 0x00000001ff0c7431 */ /* 0x000fe400000001ff */
[----:B------:R-:W-:Y:S01]  /*6310*/  IMAD.MOV.U32 R8, RZ, RZ, 0x70 ;  /* 0x00000070ff087424 */ /* 0x000fe200078e00ff */
[----:B------:R2:W4:Y:S01]  /*6320*/  LDC.64 R14, c[0x4][R2] ;  /* 0x01000000020e7b82 */ /* 0x0005220000000a00 */
[----:B------:R-:W3:Y:S01]  /*6330*/  LDCU.64 UR6, c[0x4][0x88] ;  /* 0x01001100ff0677ac */ /* 0x000ee20008000a00 */
[----:B------:R-:W-:Y:S01]  /*6340*/  IMAD.MOV.U32 R13, RZ, RZ, RZ ;  /* 0x000000ffff0d7224 */ /* 0x000fe200078e00ff */
[----:B------:R-:W2:Y:S01]  /*6350*/  LDCU.64 UR4, c[0x4][0x8] ;  /* 0x01000100ff0477ac */ /* 0x000ea20008000a00 */
[----:B-1----:R-:W-:Y:S01]  /*6360*/  MOV R5, UR9 ;  /* 0x0000000900057c02 */ /* 0x002fe20008000f00 */
[----:B------:R-:W-:Y:S01]  /*6370*/  IMAD.U32 R4, RZ, RZ, UR8 ;  /* 0x00000008ff047e24 */ /* 0x000fe2000f8e00ff */
[----:B---3--:R-:W-:Y:S01]  /*6380*/  MOV R7, UR7 ;  /* 0x0000000700077c02 */ /* 0x008fe20008000f00 */
[----:B------:R-:W-:Y:S01]  /*6390*/  IMAD.U32 R6, RZ, RZ, UR6 ;  /* 0x00000006ff067e24 */ /* 0x000fe2000f8e00ff */
[----:B--2---:R-:W-:Y:S01]  /*63a0*/  MOV R11, UR5 ;  /* 0x00000005000b7c02 */ /* 0x004fe20008000f00 */
[----:B------:R-:W-:Y:S02]  /*63b0*/  IMAD.U32 R10, RZ, RZ, UR4 ;  /* 0x00000004ff0a7e24 */ /* 0x000fe4000f8e00ff */
[----:B------:R-:W-:Y:S07]  /*63c0*/  LEPC R20, `(.L_x_93) ;  /* 0x000000001014794e */ /* 0x000fee0000000000 */
[----:B----45:R-:W-:Y:S05]  /*63d0*/  CALL.ABS.NOINC R14 ;  /* 0x000000000e007343 */ /* 0x030fea0003c00000 */
.L_x_93:
[----:B------:R-:W1:Y:S01]  /*63e0*/  LDCU.64 UR8, c[0x4][0x80] ;  /* 0x01001000ff0877ac */ /* 0x000e620008000a00 */
[----:B------:R-:W2:Y:S01]  /*63f0*/  LDC.64 R2, c[0x4][R2] ;  /* 0x0100000002027b82 */ /* 0x000ea20000000a00 */
[----:B------:R-:W-:Y:S02]  /*6400*/  HFMA2 R12, -RZ, RZ, 0, 5.9604644775390625e-08 ;  /* 0x00000001ff0c7431 */ /* 0x000fe400000001ff */
[----:B------:R-:W-:Y:S02]  /*6410*/  IMAD.MOV.U32 R8, RZ, RZ, 0x70 ;  /* 0x00000070ff087424 */ /* 0x000fe400078e00ff */
[----:B------:R-:W-:Y:S01]  /*6420*/  IMAD.MOV.U32 R13, RZ, RZ, RZ ;  /* 0x000000ffff0d7224 */ /* 0x000fe200078e00ff */
[----:B------:R-:W3:Y:S01]  /*6430*/  LDCU.64 UR6, c[0x4][0x88] ;  /* 0x01001100ff0677ac */ /* 0x000ee20008000a00 */
[----:B------:R-:W4:Y:S01]  /*6440*/  LDCU.64 UR4, c[0x4][0x8] ;  /* 0x01000100ff0477ac */ /* 0x000f220008000a00 */
[----:B-1----:R-:W-:Y:S02]  /*6450*/  MOV R4, UR8 ;  /* 0x0000000800047c02 */ /* 0x002fe40008000f00 */
[----:B------:R-:W-:Y:S02]  /*6460*/  MOV R5, UR9 ;  /* 0x0000000900057c02 */ /* 0x000fe40008000f00 */
[----:B---3--:R-:W-:Y:S01]  /*6470*/  MOV R7, UR7 ;  /* 0x0000000700077c02 */ /* 0x008fe20008000f00 */
[----:B------:R-:W-:Y:S01]  /*6480*/  IMAD.U32 R6, RZ, RZ, UR6 ;  /* 0x00000006ff067e24 */ /* 0x000fe2000f8e00ff */
[----:B----4-:R-:W-:Y:S01]  /*6490*/  MOV R11, UR5 ;  /* 0x00000005000b7c02 */ /* 0x010fe20008000f00 */
[----:B------:R-:W-:Y:S02]  /*64a0*/  IMAD.U32 R10, RZ, RZ, UR4 ;  /* 0x00000004ff0a7e24 */ /* 0x000fe4000f8e00ff */
[----:B------:R-:W-:Y:S07]  /*64b0*/  LEPC R20, `(.L_x_92) ;  /* 0x000000001014794e */ /* 0x000fee0000000000 */
[----:B--2---:R-:W-:Y:S05]  /*64c0*/  CALL.ABS.NOINC R2 ;  /* 0x0000000002007343 */ /* 0x004fea0003c00000 */
.L_x_92:
[----:B------:R-:W-:Y:S02]  /*64d0*/  ISETP.NE.U32.AND P0, PT, RZ, UR54, PT ;  /* 0x00000036ff007c0c */ /* 0x000fe4000bf05070 */
[C---:B------:R-:W-:Y:S02]  /*64e0*/  ISETP.NE.U32.AND P1, PT, R58.reuse, RZ, PT ;  /* 0x000000ff3a00720c */ /* 0x040fe40003f25070 */
[----:B------:R-:W-:Y:S02]  /*64f0*/  ISETP.NE.U32.AND P4, PT, R58, RZ, PT ;  /* 0x000000ff3a00720c */ /* 0x000fe40003f85070 */
[----:B------:R-:W-:Y:S02]  /*6500*/  ISETP.NE.AND.EX P0, PT, RZ, UR55, PT, P0 ;  /* 0x00000037ff007c0c */ /* 0x000fe4000bf05300 */
[C---:B------:R-:W-:Y:S02]  /*6510*/  ISETP.NE.AND.EX P1, PT, R59.reuse, RZ, PT, P1 ;  /* 0x000000ff3b00720c */ /* 0x040fe40003f25310 */
[----:B------:R-:W-:Y:S02]  /*6520*/  ISETP.NE.AND.EX P4, PT, R59, RZ, P0, P4 ;  /* 0x000000ff3b00720c */ /* 0x000fe40000785340 */
[----:B---3--:R-:W-:Y:S02]  /*6530*/  ISETP.NE.U32.AND P5, PT, R54, RZ, PT ;  /* 0x000000ff3600720c */ /* 0x008fe40003fa5070 */
[----:B------:R-:W-:Y:S02]  /*6540*/  ISETP.NE.U32.AND P3, PT, RZ, UR54, PT ;  /* 0x00000036ff007c0c */ /* 0x000fe4000bf65070 */
[----:B------:R-:W-:Y:S02]  /*6550*/  PLOP3.LUT P2, PT, PT, PT, PT, 0x8, 0x80 ;  /* 0x000000000080781c */ /* 0x000fe40003f4e170 */
[----:B------:R-:W-:Y:S02]  /*6560*/  ISETP.NE.AND.EX P5, PT, R55, RZ, PT, P5 ;  /* 0x000000ff3700720c */ /* 0x000fe40003fa5350 */
[----:B------:R-:W-:Y:S03]  /*6570*/  ISETP.NE.AND.EX P3, PT, RZ, UR55, PT, P3 ;  /* 0x00000037ff007c0c */ /* 0x000fe6000bf65330 */
[----:B------:R-:W-:Y:S01]  /*6580*/  @!P4 PLOP3.LUT P2, PT, P1, PT, PT, 0x80, 0x8 ;  /* 0x000000000008c81c */ /* 0x000fe20000f4f070 */
[----:B------:R-:W-:Y:S01]  /*6590*/  @!UPT UIADD3 URZ, UPT, UPT, URZ, URZ, URZ ;  /* 0x000000fffffff290 */ /* 0x000fe2000fffe0ff */
[----:B------:R-:W-:Y:S11]  /*65a0*/  @!P1 BRA `(.L_x_94) ;  /* 0x0000000000309947 */ /* 0x000ff60003800000 */
[----:B------:R-:W-:Y:S01]  /*65b0*/  ISETP.NE.U32.AND P0, PT, R56, RZ, PT ;  /* 0x000000ff3800720c */ /* 0x000fe20003f05070 */
[----:B------:R-:W1:Y:S01]  /*65c0*/  LDCU.64 UR4, c[0x0][0x358] ;  /* 0x00006b00ff0477ac */ /* 0x000e620008000a00 */
[----:B------:R-:W-:Y:S02]  /*65d0*/  IMAD.MOV.U32 R61, RZ, RZ, 0x1 ;  /* 0x00000001ff3d7424 */ /* 0x000fe400078e00ff */
[----:B------:R-:W-:Y:S11]  /*65e0*/  ISETP.NE.AND.EX P0, PT, R57, RZ, PT, P0 ;  /* 0x000000ff3900720c */ /* 0x000ff60003f05300 */
[----:B------:R-:W-:Y:S02]  /*65f0*/  @!UPT UIADD3 URZ, UPT, UPT, URZ, URZ, URZ ;  /* 0x000000fffffff290 */ /* 0x000fe4000fffe0ff */
[----:B------:R-:W2:Y:S01]  /*6600*/  @P0 LDC.64 R2, c[0x0][0x888] ;  /* 0x00022200ff020b82 */ /* 0x000ea20000000a00 */
[----:B------:R-:W-:Y:S04]  /*6610*/  @P0 IMAD R0, R58, UR60, RZ ;  /* 0x0000003c3a000c24 */ /* 0x000fe8000f8e02ff */
[----:B--2---:R-:W-:Y:S04]  /*6620*/  @P0 IMAD.WIDE R2, R0, 0x4, R2 ;  /* 0x0000000400020825 */ /* 0x004fe800078e0202 */
[----:B------:R-:W-:Y:S01]  /*6630*/  HFMA2 R0, -RZ, RZ, 0, 5.9604644775390625e-08 ;  /* 0x00000001ff007431 */ /* 0x000fe200000001ff */
[----:B-1---5:R1:W5:Y:S04]  /*6640*/  @P0 LDG.E R27, desc[UR4][R2.64] ;  /* 0x00000004021b0981 */ /* 0x022368000c1e1900 */
[----:B------:R-:W-:Y:S01]  /*6650*/  @!P0 PRMT R61, R0, 0x7610, R61 ;  /* 0x00007610003d8816 */ /* 0x000fe2000000003d */
[----:B-1----:R-:W2:Y:S06]  /*6660*/  @!P0 LDC R27, c[0x0][0x880] ;  /* 0x00022000ff1b8b82 */ /* 0x002eac0000000800 */
.L_x_94:
[----:B------:R-:W-:Y:S05]  /*6670*/  @!P5 BRA `(.L_x_95) ;  /* 0x000000000024d947 */ /* 0x000fea0003800000 */
[----:B------:R-:W-:Y:S01]  /*6680*/  ISETP.NE.U32.AND P0, PT, R52, RZ, PT ;  /* 0x000000ff3400720c */ /* 0x000fe20003f05070 */
[----:B------:R-:W1:Y:S03]  /*6690*/  LDCU.64 UR4, c[0x0][0x358] ;  /* 0x00006b00ff0477ac */ /* 0x000e660008000a00 */
[----:B------:R-:W-:Y:S11]  /*66a0*/  ISETP.NE.AND.EX P0, PT, R53, RZ, PT, P0 ;  /* 0x000000ff3500720c */ /* 0x000ff60003f05300 */
[----:B------:R-:W-:Y:S02]  /*66b0*/  @!UPT UIADD3 URZ, UPT, UPT, URZ, URZ, URZ ;  /* 0x000000fffffff290 */ /* 0x000fe4000fffe0ff */
[----:B------:R-:W3:Y:S01]  /*66c0*/  @P0 LDC.64 R2, c[0x0][0x8a8] ;  /* 0x00022a00ff020b82 */ /* 0x000ee20000000a00 */
[----:B------:R-:W-:Y:S04]  /*66d0*/  @P0 IMAD R0, R54, UR60, RZ ;  /* 0x0000003c36000c24 */ /* 0x000fe8000f8e02ff */
[----:B---3--:R-:W-:Y:S05]  /*66e0*/  @P0 IMAD.WIDE R2, R0, 0x4, R2 ;  /* 0x0000000400020825 */ /* 0x008fea00078e0202 */
[----:B-1---5:R1:W5:Y:S02]  /*66f0*/  @P0 LDG.E R24, desc[UR4][R2.64] ;  /* 0x0000000402180981 */ /* 0x022364000c1e1900 */
[----:B-1----:R-:W3:Y:S02]  /*6700*/  @!P0 LDC R24, c[0x0][0x8a0] ;  /* 0x00022800ff188b82 */ /* 0x002ee40000000800 */
.L_x_95:
[----:B--2--5:R-:W-:Y:S01]  /*6710*/  FSETP.NEU.AND P0, PT, R27, RZ, PT ;  /* 0x000000ff1b00720b */ /* 0x024fe20003f0d000 */
[----:B------:R-:W-:Y:S01]  /*6720*/  ULOP3.LUT UR4, UR53, 0x1, URZ, 0x3c, !UPT ;  /* 0x0000000135047892 */ /* 0x000fe2000f8e3cff */
[----:B------:R-:W-:Y:S01]  /*6730*/  SEL R5, RZ, 0xffffffff, P3 ;  /* 0xffffffffff057807 */ /* 0x000fe20001800000 */
[----:B------:R-:W-:Y:S01]  /*6740*/  BSSY B1, `(.L_x_96) ;  /* 0x000004c000017945 */ /* 0x000fe20003800000 */
[----:B------:R-:W-:Y:S01]  /*6750*/  @!P4 LOP3.LUT P3, RZ, R61, 0xff, RZ, 0xc0, !PT ;  /* 0x000000ff3dffc812 */ /* 0x000fe2000786c0ff */
[----:B------:R-:W-:Y:S01]  /*6760*/  IMAD.MOV.U32 R34, RZ, RZ, 0x1 ;  /* 0x00000001ff227424 */ /* 0x000fe200078e00ff */
[----:B------:R-:W-:Y:S01]  /*6770*/  @!P4 SEL R4, RZ, 0xffffffff, P0 ;  /* 0xffffffffff04c807 */ /* 0x000fe20000000000 */
[----:B------:R-:W-:Y:S01]  /*6780*/  IMAD.U32 R32, RZ, RZ, UR4 ;  /* 0x00000004ff207e24 */ /* 0x000fe2000f8e00ff */
[----:B------:R-:W-:Y:S01]  /*6790*/  LEA R76, R22, UR43, 0x3 ;  /* 0x0000002b164c7c11 */ /* 0x000fe2000f8e18ff */
[----:B------:R-:W-:Y:S01]  /*67a0*/  IMAD.U32 R35, RZ, RZ, UR45 ;  /* 0x0000002dff237e24 */ /* 0x000fe2000f8e00ff */
[----:B------:R-:W-:Y:S02]  /*67b0*/  @P2 SEL R4, R5, R4, !P3 ;  /* 0x0000000405042207 */ /* 0x000fe40005800000 */
[----:B------:R-:W-:Y:S02]  /*67c0*/  CS2R R38, SRZ ;  /* 0x0000000000267805 */ /* 0x000fe4000001ff00 */
[----:B------:R-:W-:Y:S02]  /*67d0*/  SHF.L.U32 R3, R68, 0x1f, RZ ;  /* 0x0000001f44037819 */ /* 0x000fe400000006ff */
[----:B------:R-:W-:Y:S02]  /*67e0*/  CS2R R36, SRZ ;  /* 0x0000000000247805 */ /* 0x000fe4000001ff00 */
[----:B------:R-:W-:Y:S02]  /*67f0*/  @!P4 LOP3.LUT R4, R4, 0x1, RZ, 0xc0, !PT ;  /* 0x000000010404c812 */ /* 0x000fe400078ec0ff */
[----:B------:R-:W-:Y:S02]  /*6800*/  CS2R R42, SRZ ;  /* 0x00000000002a7805 */ /* 0x000fe4000001ff00 */
[----:B------:R-:W-:Y:S02]  /*6810*/  LEA.HI R25, R22, R22, RZ, 0x1 ;  /* 0x0000001616197211 */ /* 0x000fe400078f08ff */
[----:B------:R-:W-:Y:S02]  /*6820*/  CS2R R40, SRZ ;  /* 0x0000000000287805 */ /* 0x000fe4000001ff00 */
[----:B------:R-:W-:Y:S01]  /*6830*/  ISETP.NE.U32.OR P5, PT, R4, 0x1, P4 ;  /* 0x000000010400780c */ /* 0x000fe200027a5470 */
[----:B------:R-:W-:Y:S01]  /*6840*/  IMAD.U32 R4, RZ, RZ, UR45 ;  /* 0x0000002dff047e24 */ /* 0x000fe2000f8e00ff */
[----:B------:R-:W-:Y:S01]  /*6850*/  LOP3.LUT P4, R65, R61, 0xff, RZ, 0xc0, !PT ;  /* 0x000000ff3d417812 */ /* 0x000fe2000788c0ff */
[C---:B------:R-:W-:Y:S01]  /*6860*/  IMAD.SHL.U32 R0, R25.reuse, 0x20, RZ ;  /* 0x0000002019007824 */ /* 0x040fe200078e00ff */
[----:B------:R-:W-:Y:S02]  /*6870*/  LOP3.LUT R25, R25, 0xffe, RZ, 0xc0, !PT ;  /* 0x00000ffe19197812 */ /* 0x000fe400078ec0ff */
[----:B------:R-:W-:Y:S02]  /*6880*/  CS2R R46, SRZ ;  /* 0x00000000002e7805 */ /* 0x000fe4000001ff00 */
[----:B------:R-:W-:Y:S02]  /*6890*/  LEA R2, R4, UR43, 0x3 ;  /* 0x0000002b04027c11 */ /* 0x000fe4000f8e18ff */
[----:B------:R-:W-:Y:S02]  /*68a0*/  CS2R R44, SRZ ;  /* 0x00000000002c7805 */ /* 0x000fe4000001ff00 */
[----:B------:R-:W-:Y:S01]  /*68b0*/  SEL R4, RZ, 0xffffffff, P0 ;  /* 0xffffffffff047807 */ /* 0x000fe20000000000 */
[----:B------:R-:W-:Y:S01]  /*68c0*/  IMAD.IADD R25, R22, 0x1, -R25 ;  /* 0x0000000116197824 */ /* 0x000fe200078e0a19 */
[----:B------:R-:W-:Y:S02]  /*68d0*/  LOP3.LUT R0, R0, 0xffffffc0, RZ, 0xc0, !PT ;  /* 0xffffffc000007812 */ /* 0x000fe400078ec0ff */
[----:B------:R-:W-:Y:S02]  /*68e0*/  CS2R R50, SRZ ;  /* 0x0000000000327805 */ /* 0x000fe4000001ff00 */
[----:B------:R-:W-:Y:S02]  /*68f0*/  @P1 SEL R4, R5, R4, !P4 ;  /* 0x0000000405041207 */ /* 0x000fe40006000000 */
[----:B------:R-:W-:Y:S02]  /*6900*/  CS2R R48, SRZ ;  /* 0x0000000000307805 */ /* 0x000fe4000001ff00 */
[----:B------:R-:W-:Y:S01]  /*6910*/  @P5 SHF.L.U32 R7, R32, 0x1f, RZ ;  /* 0x0000001f20075819 */ /* 0x000fe200000006ff */
[----:B------:R-:W-:Y:S01]  /*6920*/  IMAD.IADD R0, R23, 0x1, R0 ;  /* 0x0000000117007824 */ /* 0x000fe200078e0200 */
[----:B------:R-:W-:Y:S02]  /*6930*/  LOP3.LUT R4, R4, 0x1, RZ, 0xc0, !PT ;  /* 0x0000000104047812 */ /* 0x000fe400078ec0ff */
[----:B------:R-:W1:Y:S01]  /*6940*/  @P5 SYNCS.PHASECHK.TRANS64.TRYWAIT P3, [R2+URZ+0x30], R7 ;  /* 0x00003007020055a7 */ /* 0x000e6200080611ff */
[----:B------:R-:W-:Y:S01]  /*6950*/  P2R R75, PR, RZ, 0x20 ;  /* 0x00000020ff4b7803 */ /* 0x000fe20000000000 */
[----:B------:R-:W-:Y:S01]  /*6960*/  IMAD R25, R25, 0x100000, R0 ;  /* 0x0010000019197824 */ /* 0x000fe200078e0200 */
[----:B------:R-:W-:Y:S04]  /*6970*/  ISETP.NE.U32.AND P0, PT, R4, 0x1, PT ;  /* 0x000000010400780c */ /* 0x000fe80003f05070 */
[----:B------:R-:W-:Y:S01]  /*6980*/  P2R R79, PR, RZ, 0x1 ;  /* 0x00000001ff4f7803 */ /* 0x000fe20000000000 */
[----:B------:R2:W4:Y:S01]  /*6990*/  SYNCS.PHASECHK.TRANS64.TRYWAIT P2, [R76+URZ+0x90], R3 ;  /* 0x000090034c0075a7 */ /* 0x00052200080411ff */
[----:B-1----:R-:W-:Y:S01]  /*69a0*/  @P5 SEL R34, RZ, 0x1, !P3 ;  /* 0x00000001ff225807 */ /* 0x002fe20005800000 */
[----:B--2---:R-:W-:Y:S06]  /*69b0*/  @!P5 BRA `(.L_x_97) ;  /* 0x000000000090d947 */ /* 0x004fec0003800000 */
[----:B------:R-:W-:Y:S01]  /*69c0*/  HFMA2 R47, -RZ, RZ, 0, 0 ;  /* 0x00000000ff2f7431 */ /* 0x000fe200000001ff */
[----:B------:R-:W-:Y:S01]  /*69d0*/  ISETP.NE.AND P0, PT, R34, RZ, PT ;  /* 0x000000ff2200720c */ /* 0x000fe20003f05270 */
[----:B------:R-:W-:Y:S01]  /*69e0*/  IMAD.U32 R5, RZ, RZ, UR45 ;  /* 0x0000002dff057e24 */ /* 0x000fe2000f8e00ff */
[----:B------:R-:W-:Y:S11]  /*69f0*/  BSSY B0, `(.L_x_98) ;  /* 0x0000005000007945 */ /* 0x000ff60003800000 */
[----:B------:R-:W-:Y:S05]  /*6a00*/  @P0 BRA `(.L_x_99) ;  /* 0x00000000000c0947 */ /* 0x000fea0003800000 */
[----:B------:R-:W-:Y:S04]  /*6a10*/  SHF.L.U32 R7, R32, 0x1f, RZ ;  /* 0x0000001f20077819 */ /* 0x000fe800000006ff */
[----:B------:R-:W1:Y:S02]  /*6a20*/  SYNCS.PHASECHK.TRANS64.TRYWAIT P0, [R2+URZ+0x30], R7 ;  /* 0x00003007020075a7 */ /* 0x000e6400080011ff */
[----:B-1----:R-:W-:Y:S05]  /*6a30*/  @!P0 BRA `(.L_x_100) ;  /* 0x0000002000408947 */ /* 0x002fea0003800000 */
.L_x_99:
[----:B------:R-:W-:Y:S05]  /*6a40*/  BSYNC B0 ;  /* 0x0000000000007941 */ /* 0x000fea0003800000 */
.L_x_98:
[----:B------:R-:W-:Y:S01]  /*6a50*/  ISETP.NE.AND P0, PT, R79, RZ, PT ;  /* 0x000000ff4f00720c */ /* 0x000fe20003f05270 */
[----:B------:R-:W-:Y:S01]  /*6a60*/  IMAD.MOV.U32 R46, RZ, RZ, RZ ;  /* 0x000000ffff2e7224 */ /* 0x000fe200078e00ff */
[----:B------:R-:W-:Y:S02]  /*6a70*/  CS2R R44, SRZ ;  /* 0x00000000002c7805 */ /* 0x000fe4000001ff00 */
[----:B------:R-:W-:Y:S02]  /*6a80*/  CS2R R50, SRZ ;  /* 0x0000000000327805 */ /* 0x000fe4000001ff00 */
[----:B------:R-:W-:Y:S02]  /*6a90*/  CS2R R48, SRZ ;  /* 0x0000000000307805 */ /* 0x000fe4000001ff00 */
[----:B------:R-:W-:Y:S02]  /*6aa0*/  CS2R R42, SRZ ;  /* 0x00000000002a7805 */ /* 0x000fe4000001ff00 */
[----:B------:R-:W-:Y:S02]  /*6ab0*/  CS2R R40, SRZ ;  /* 0x0000000000287805 */ /* 0x000fe4000001ff00 */
[----:B------:R-:W-:Y:S02]  /*6ac0*/  CS2R R38, SRZ ;  /* 0x0000000000267805 */ /* 0x000fe4000001ff00 */
[----:B------:R-:W-:Y:S01]  /*6ad0*/  CS2R R36, SRZ ;  /* 0x0000000000247805 */ /* 0x000fe2000001ff00 */
[----:B------:R-:W-:Y:S01]  /*6ae0*/  @P0 IMAD R5, R5, 0x800, R60 ;  /* 0x0000080005050824 */ /* 0x000fe200078e023c */
[----:B------:R-:W-:Y:S05]  /*6af0*/  @P0 WARPSYNC.ALL ;  /* 0x0000000000000948 */ /* 0x000fea0003800000 */
[----:B------:R-:W-:Y:S01]  /*6b00*/  @P0 LEA R5, R5, UR43, 0x2 ;  /* 0x0000002b05050c11 */ /* 0x000fe2000f8e10ff */
[----:B------:R-:W-:Y:S04]  /*6b10*/  UIADD3 UR4, UPT, UPT, UR45, 0x1, URZ ;  /* 0x000000012d047890 */ /* 0x000fe8000fffe0ff */
[----:B------:R2:W2:Y:S01]  /*6b20*/  @P0 LDSM.16.M88.4 R48, [R5+0x400] ;  /* 0x000400000530083b */ /* 0x0004a20000000200 */
[----:B------:R-:W-:Y:S01]  /*6b30*/  @P0 VIADD R0, R5, 0x400 ;  /* 0x0000040005000836 */ /* 0x000fe20000000000 */
[----:B------:R-:W-:Y:S01]  /*6b40*/  UISETP.NE.AND UP0, UPT, UR4, 0x3, UPT ;  /* 0x000000030400788c */ /* 0x000fe2000bf05270 */
[C-C-:B-1----:R-:W-:Y:S02]  /*6b50*/  @P0 IMAD R2, R70.reuse, 0x4, R5.reuse ;  /* 0x0000000446020824 */ /* 0x142fe400078e0205 */
[C---:B------:R-:W-:Y:S01]  /*6b60*/  @P0 IMAD R7, R69.reuse, 0x4, R0 ;  /* 0x0000000445070824 */ /* 0x040fe200078e0200 */
[----:B------:R-:W-:Y:S01]  /*6b70*/  USEL UR5, URZ, 0x1, UP0 ;  /* 0x00000001ff057887 */ /* 0x000fe20008000000 */
[----:B------:R-:W-:Y:S01]  /*6b80*/  @P0 IMAD R0, R69, 0x4, R5 ;  /* 0x0000000445000824 */ /* 0x000fe200078e0205 */
[----:B------:R1:W1:Y:S01]  /*6b90*/  @P0 LDSM.16.M88.4 R44, [R2+0x400] ;  /* 0x00040000022c083b */ /* 0x0002620000000200 */
[----:B------:R-:W-:Y:S01]  /*6ba0*/  @P0 IMAD R4, R70, 0x4, R7 ;  /* 0x0000000446040824 */ /* 0x000fe200078e0207 */
[----:B------:R-:W-:Y:S02]  /*6bb0*/  USEL UR4, UR4, URZ, UP0 ;  /* 0x000000ff04047287 */ /* 0x000fe40008000000 */
[----:B------:R1:W1:Y:S01]  /*6bc0*/  @P0 LDSM.16.M88.4 R40, [R0+0x400] ;  /* 0x000400000028083b */ /* 0x0002620000000200 */
[----:B------:R-:W-:Y:S03]  /*6bd0*/  LOP3.LUT R32, R32, UR5, RZ, 0x3c, !PT ;  /* 0x0000000520207c12 */ /* 0x000fe6000f8e3cff */
[----:B------:R1:W1:Y:S01]  /*6be0*/  @P0 LDSM.16.M88.4 R36, [R4] ;  /* 0x000000000424083b */ /* 0x0002620000000200 */
[----:B------:R-:W-:Y:S03]  /*6bf0*/  IMAD.U32 R35, RZ, RZ, UR4 ;  /* 0x00000004ff237e24 */ /* 0x000fe6000f8e00ff */
.L_x_97:
[----:B------:R-:W-:Y:S05]  /*6c00*/  BSYNC B1 ;  /* 0x0000000000017941 */ /* 0x000fea0003800000 */
.L_x_96:
[----:B--2---:R-:W-:Y:S04]  /*6c10*/  SHF.R.U32.HI R5, RZ, 0x15, R25 ;  /* 0x00000015ff057819 */ /* 0x004fe80000011619 */
[----:B------:R-:W-:Y:S01]  /*6c20*/  LOP3.LUT P0, RZ, R5, 0x3, R62, 0x48, !PT ;  /* 0x0000000305ff7812 */ /* 0x000fe2000780483e */
[----:B------:R-:W-:Y:S01]  /*6c30*/  @!UPT UIADD3 URZ, UPT, UPT, URZ, URZ, URZ ;  /* 0x000000fffffff290 */ /* 0x000fe2000fffe0ff */
[----:B----4-:R-:W-:Y:S11]  /*6c40*/  @P2 BRA `(.L_x_101) ;  /* 0x0000000000082947 */ /* 0x010ff60003800000 */
[----:B------:R-:W2:Y:S02]  /*6c50*/  SYNCS.PHASECHK.TRANS64.TRYWAIT P1, [R76+URZ+0x90], R3 ;  /* 0x000090034c0075a7 */ /* 0x000ea400080211ff */
[----:B--2---:R-:W-:Y:S05]  /*6c60*/  @!P1 BRA `(.L_x_102) ;  /* 0x0000001c00c89947 */ /* 0x004fea0003800000 */
.L_x_101:
[----:B------:R-:W-:Y:S05]  /*6c70*/  @!P0 BRA `(.L_x_103) ;  /* 0x0000000000408947 */ /* 0x000fea0003800000 */
[----:B------:R-:W4:Y:S01]  /*6c80*/  LDCU.64 UR8, c[0x4][0x70] ;  /* 0x01000e00ff0877ac */ /* 0x000f220008000a00 */
[----:B--2---:R-:W-:Y:S01]  /*6c90*/  MOV R3, 0x0 ;  /* 0x0000000000037802 */ /* 0x004fe20000000f00 */
[----:B------:R-:W-:Y:S02]  /*6ca0*/  HFMA2 R12, -RZ, RZ, 0, 5.9604644775390625e-08 ;  /* 0x00000001ff0c7431 */ /* 0x000fe400000001ff */
[----:B------:R-:W-:Y:S02]  /*6cb0*/  IMAD.MOV.U32 R8, RZ, RZ, 0x192 ;  /* 0x00000192ff087424 */ /* 0x000fe400078e00ff */
[----:B------:R-:W-:Y:S01]  /*6cc0*/  IMAD.MOV.U32 R13, RZ, RZ, RZ ;  /* 0x000000ffff0d7224 */ /* 0x000fe200078e00ff */
[----:B------:R-:W2:Y:S01]  /*6cd0*/  LDCU.64 UR6, c[0x4][0x78] ;  /* 0x01000f00ff0677ac */ /* 0x000ea20008000a00 */
[----:B-1----:R-:W1:Y:S01]  /*6ce0*/  LDC.64 R2, c[0x4][R3] ;  /* 0x0100000003027b82 */ /* 0x002e620000000a00 */
[----:B------:R-:W5:Y:S01]  /*6cf0*/  LDCU.64 UR4, c[0x4][0x10] ;  /* 0x01000200ff0477ac */ /* 0x000f620008000a00 */
[----:B----4-:R-:W-:Y:S01]  /*6d00*/  MOV R5, UR9 ;  /* 0x0000000900057c02 */ /* 0x010fe20008000f00 */
[----:B------:R-:W-:Y:S01]  /*6d10*/  IMAD.U32 R4, RZ, RZ, UR8 ;  /* 0x00000008ff047e24 */ /* 0x000fe2000f8e00ff */
[----:B--2---:R-:W-:Y:S01]  /*6d20*/  MOV R7, UR7 ;  /* 0x0000000700077c02 */ /* 0x004fe20008000f00 */
[----:B------:R-:W-:Y:S01]  /*6d30*/  IMAD.U32 R6, RZ, RZ, UR6 ;  /* 0x00000006ff067e24 */ /* 0x000fe2000f8e00ff */
[----:B-----5:R-:W-:Y:S01]  /*6d40*/  MOV R11, UR5 ;  /* 0x00000005000b7c02 */ /* 0x020fe20008000f00 */
[----:B------:R-:W-:Y:S02]  /*6d50*/  IMAD.U32 R10, RZ, RZ, UR4 ;  /* 0x00000004ff0a7e24 */ /* 0x000fe4000f8e00ff */
[----:B------:R-:W-:Y:S07]  /*6d60*/  LEPC R20, `(.L_x_103) ;  /* 0x000000001014794e */ /* 0x000fee0000000000 */
[----:B-1-3--:R-:W-:Y:S05]  /*6d70*/  CALL.ABS.NOINC R2 ;  /* 0x0000000002007343 */ /* 0x00afea0003c00000 */
.L_x_103:
[----:B------:R-:W-:Y:S01]  /*6d80*/  LOP3.LUT R20, R48, 0xffffe000, RZ, 0xc0, !PT ;  /* 0xffffe00030147812 */ /* 0x000fe200078ec0ff */
[----:B------:R-:W-:Y:S05]  /*6d90*/  WARPSYNC.ALL ;  /* 0x0000000000007948 */ /* 0x000fea0003800000 */
[----:B------:R-:W-:Y:S01]  /*6da0*/  R2UR UR4, R25 ;  /* 0x00000000190472ca */ /* 0x000fe200000e0000 */
[----:B------:R-:W-:Y:S01]  /*6db0*/  IMAD.SHL.U32 R78, R70, 0x4, RZ ;  /* 0x00000004464e7824 */ /* 0x000fe200078e00ff */
[----:B------:R-:W-:Y:S01]  /*6dc0*/  LOP3.LUT R21, R49, 0xffffe000, RZ, 0xc0, !PT ;  /* 0xffffe00031157812 */ /* 0x000fe200078ec0ff */
[----:B------:R-:W-:Y:S01]  /*6dd0*/  IMAD.U32 R77, RZ, RZ, UR45 ;  /* 0x0000002dff4d7e24 */ /* 0x000fe2000f8e00ff */
[----:B------:R-:W-:Y:S01]  /*6de0*/  LOP3.LUT R26, R50, 0xffffe000, RZ, 0xc0, !PT ;  /* 0xffffe000321a7812 */ /* 0x000fe200078ec0ff */
[----:B------:R-:W-:Y:S01]  /*6df0*/  BSSY.RECONVERGENT B0, `(.L_x_104) ;  /* 0x000005a000007945 */ /* 0x000fe20003800200 */
[----:B-1----:R-:W-:Y:S01]  /*6e00*/  LOP3.LUT R33, R46, 0xffffe000, RZ, 0xc0, !PT ;  /* 0xffffe0002e217812 */ /* 0x002fe200078ec0ff */
[----:B------:R-:W-:Y:S01]  /*6e10*/  IMAD R80, R77, 0x800, R60 ;  /* 0x000008004d507824 */ /* 0x000fe200078e023c */
[----:B------:R-:W-:Y:S01]  /*6e20*/  ISETP.NE.AND P0, PT, R71, RZ, PT ;  /* 0x000000ff4700720c */ /* 0x000fe20003f05270 */
[----:B------:R-:W-:Y:S03]  /*6e30*/  IMAD.SHL.U32 R77, R69, 0x4, RZ ;  /* 0x00000004454d7824 */ /* 0x000fe600078e00ff */
[----:B------:R-:W-:Y:S01]  /*6e40*/  LEA R80, R80, UR43, 0x2 ;  /* 0x0000002b50507c11 */ /* 0x000fe2000f8e10ff */
[----:B------:R-:W3:Y:S03]  /*6e50*/  LDTM.16dp128bit.x8 R4, tmem[UR4] ;  /* 0x00000004000479ee */ /* 0x000ee60008180000 */
[C-C-:B------:R-:W-:Y:S02]  /*6e60*/  IADD3 R83, PT, PT, R78.reuse, 0x400, R80.reuse ;  /* 0x000004004e537810 */ /* 0x140fe40007ffe050 */
[----:B------:R-:W-:Y:S05]  /*6e70*/  IADD3 R81, PT, PT, R77, 0x400, R80 ;  /* 0x000004004d517810 */ /* 0x000fea0007ffe050 */
[----:B------:R-:W-:Y:S02]  /*6e80*/  IMAD.IADD R82, R78, 0x1, R81 ;  /* 0x000000014e527824 */ /* 0x000fe400078e0251 */
[C---:B---3--:R-:W-:Y:S01]  /*6e90*/  FMUL R0, R24.reuse, R4 ;  /* 0x0000000418007220 */ /* 0x048fe20000400000 */
[C---:B------:R-:W-:Y:S01]  /*6ea0*/  FMUL R2, R24.reuse, R5 ;  /* 0x0000000518027220 */ /* 0x040fe20000400000 */
[C---:B--2---:R-:W-:Y:S01]  /*6eb0*/  FMUL R3, R24.reuse, R6 ;  /* 0x0000000618037220 */ /* 0x044fe20000400000 */
[----:B------:R-:W-:Y:S01]  /*6ec0*/  FMUL R7, R24, R7 ;  /* 0x0000000718077220 */ /* 0x000fe20000400000 */
[----:B------:R-:W-:Y:S01]  /*6ed0*/  FFMA R28, R27, R20, R0 ;  /* 0x000000141b1c7223 */ /* 0x000fe20000000000 */
[----:B------:R-:W-:Y:S01]  /*6ee0*/  LOP3.LUT R20, R51, 0xffffe000, RZ, 0xc0, !PT ;  /* 0xffffe00033147812 */ /* 0x000fe200078ec0ff */
[C---:B------:R-:W-:Y:S01]  /*6ef0*/  FFMA R29, R27.reuse, R21, R2 ;  /* 0x000000151b1d7223 */ /* 0x040fe20000000002 */
[----:B------:R-:W-:Y:S01]  /*6f00*/  LOP3.LUT R21, R44, 0xffffe000, RZ, 0xc0, !PT ;  /* 0xffffe0002c157812 */ /* 0x000fe200078ec0ff */
[----:B------:R-:W-:Y:S01]  /*6f10*/  FFMA R30, R27, R26, R3 ;  /* 0x0000001a1b1e7223 */ /* 0x000fe20000000003 */
[----:B------:R-:W-:Y:S01]  /*6f20*/  LOP3.LUT R26, R45, 0xffffe000, RZ, 0xc0, !PT ;  /* 0xffffe0002d1a7812 */ /* 0x000fe200078ec0ff */
[C---:B------:R-:W-:Y:S01]  /*6f30*/  FMUL R4, R24.reuse, R8 ;  /* 0x0000000818047220 */ /* 0x040fe20000400000 */
[----:B------:R-:W-:Y:S01]  /*6f40*/  F2FP.TF32.F32.PACK_B R28, R28 ;  /* 0x0000001cff1c723e */ /* 0x000fe200024050ff */
[----:B------:R-:W-:Y:S01]  /*6f50*/  FFMA R31, R27, R20, R7 ;  /* 0x000000141b1f7223 */ /* 0x000fe20000000007 */
[----:B------:R-:W-:Y:S01]  /*6f60*/  LOP3.LUT R20, R47, 0xffffe000, RZ, 0xc0, !PT ;  /* 0xffffe0002f147812 */ /* 0x000fe200078ec0ff */
[C---:B------:R-:W-:Y:S01]  /*6f70*/  FMUL R5, R24.reuse, R9 ;  /* 0x0000000918057220 */ /* 0x040fe20000400000 */
[----:B------:R-:W-:Y:S01]  /*6f80*/  F2FP.TF32.F32.PACK_B R29, R29 ;  /* 0x0000001dff1d723e */ /* 0x000fe200024050ff */
[C---:B------:R-:W-:Y:S01]  /*6f90*/  FMUL R6, R24.reuse, R10 ;  /* 0x0000000a18067220 */ /* 0x040fe20000400000 */
[----:B------:R-:W-:Y:S01]  /*6fa0*/  F2FP.TF32.F32.PACK_B R30, R30 ;  /* 0x0000001eff1e723e */ /* 0x000fe200024050ff */
[----:B------:R-:W-:Y:S01]  /*6fb0*/  FMUL R11, R24, R11 ;  /* 0x0000000b180b7220 */ /* 0x000fe20000400000 */
[----:B------:R-:W-:Y:S01]  /*6fc0*/  F2FP.TF32.F32.PACK_B R31, R31 ;  /* 0x0000001fff1f723e */ /* 0x000fe200024050ff */
[C---:B------:R-:W-:Y:S01]  /*6fd0*/  FFMA R4, R27.reuse, R21, R4 ;  /* 0x000000151b047223 */ /* 0x040fe20000000004 */
[----:B------:R-:W-:Y:S01]  /*6fe0*/  LOP3.LUT R21, R40, 0xffffe000, RZ, 0xc0, !PT ;  /* 0xffffe00028157812 */ /* 0x000fe200078ec0ff */
[----:B------:R-:W-:Y:S01]  /*6ff0*/  FFMA R5, R27, R26, R5 ;  /* 0x0000001a1b057223 */ /* 0x000fe20000000005 */
[----:B------:R-:W-:Y:S01]  /*7000*/  LOP3.LUT R26, R43, 0xffffe000, RZ, 0xc0, !PT ;  /* 0xffffe0002b1a7812 */ /* 0x000fe200078ec0ff */
[C---:B------:R-:W-:Y:S01]  /*7010*/  FFMA R6, R27.reuse, R33, R6 ;  /* 0x000000211b067223 */ /* 0x040fe20000000006 */
[----:B------:R-:W-:Y:S01]  /*7020*/  LOP3.LUT R33, R42, 0xffffe000, RZ, 0xc0, !PT ;  /* 0xffffe0002a217812 */ /* 0x000fe200078ec0ff */
[C---:B------:R-:W-:Y:S01]  /*7030*/  FMUL R8, R24.reuse, R12 ;  /* 0x0000000c18087220 */ /* 0x040fe20000400000 */
[----:B------:R-:W-:Y:S01]  /*7040*/  F2FP.TF32.F32.PACK_B R4, R4 ;  /* 0x00000004ff04723e */ /* 0x000fe200024050ff */
[----:B------:R-:W-:Y:S01]  /*7050*/  FFMA R7, R27, R20, R11 ;  /* 0x000000141b077223 */ /* 0x000fe2000000000b */
[----:B------:R-:W-:Y:S01]  /*7060*/  LOP3.LUT R20, R41, 0xffffe000, RZ, 0xc0, !PT ;  /* 0xffffe00029147812 */ /* 0x000fe200078ec0ff */
[----:B------:R-:W-:Y:S01]  /*7070*/  FMUL R9, R24, R13 ;  /* 0x0000000d18097220 */ /* 0x000fe20000400000 */
[----:B------:R-:W-:Y:S01]  /*7080*/  F2FP.TF32.F32.PACK_B R5, R5 ;  /* 0x00000005ff05723e */ /* 0x000fe200024050ff */
[----:B------:R1:W-:Y:S01]  /*7090*/  STSM.16.M88.4 [R80+0x400], R28 ;  /* 0x0004001c50007844 */ /* 0x0003e20000000200 */
[----:B------:R-:W-:Y:S01]  /*70a0*/  F2FP.TF32.F32.PACK_B R6, R6 ;  /* 0x00000006ff06723e */ /* 0x000fe200024050ff */
[C---:B------:R-:W-:Y:S01]  /*70b0*/  FFMA R8, R27.reuse, R21, R8 ;  /* 0x000000151b087223 */ /* 0x040fe20000000008 */
[----:B------:R-:W-:Y:S01]  /*70c0*/  LOP3.LUT R21, R36, 0xffffe000, RZ, 0xc0, !PT ;  /* 0xffffe00024157812 */ /* 0x000fe200078ec0ff */
[C---:B------:R-:W-:Y:S01]  /*70d0*/  FMUL R10, R24.reuse, R14 ;  /* 0x0000000e180a7220 */ /* 0x040fe20000400000 */
[C---:B------:R-:W-:Y:S01]  /*70e0*/  FMUL R15, R24.reuse, R15 ;  /* 0x0000000f180f7220 */ /* 0x040fe20000400000 */
[C---:B------:R-:W-:Y:S01]  /*70f0*/  FMUL R12, R24.reuse, R16 ;  /* 0x00000010180c7220 */ /* 0x040fe20000400000 */
[C---:B------:R-:W-:Y:S01]  /*7100*/  FFMA R9, R27.reuse, R20, R9 ;  /* 0x000000141b097223 */ /* 0x040fe20000000009 */
[C---:B------:R-:W-:Y:S01]  /*7110*/  FFMA R10, R27.reuse, R33, R10 ;  /* 0x000000211b0a7223 */ /* 0x040fe2000000000a */
[C---:B------:R-:W-:Y:S01]  /*7120*/  FFMA R11, R27.reuse, R26, R15 ;  /* 0x0000001a1b0b7223 */ /* 0x040fe2000000000f */
[----:B------:R-:W-:Y:S01]  /*7130*/  FFMA R12, R27, R21, R12 ;  /* 0x000000151b0c7223 */ /* 0x000fe2000000000c */
[----:B------:R-:W-:Y:S01]  /*7140*/  LOP3.LUT R20, R37, 0xffffe000, RZ, 0xc0, !PT ;  /* 0xffffe00025147812 */ /* 0x000fe200078ec0ff */
[----:B------:R-:W-:Y:S01]  /*7150*/  FMUL R13, R24, R17 ;  /* 0x00000011180d7220 */ /* 0x000fe20000400000 */
[----:B------:R-:W-:Y:S01]  /*7160*/  LOP3.LUT R21, R38, 0xffffe000, RZ, 0xc0, !PT ;  /* 0xffffe00026157812 */ /* 0x000fe200078ec0ff */
[C---:B------:R-:W-:Y:S01]  /*7170*/  FMUL R14, R24.reuse, R18 ;  /* 0x00000012180e7220 */ /* 0x040fe20000400000 */
[----:B------:R-:W-:Y:S01]  /*7180*/  LOP3.LUT R26, R39, 0xffffe000, RZ, 0xc0, !PT ;  /* 0xffffe000271a7812 */ /* 0x000fe200078ec0ff */
[----:B------:R-:W-:Y:S01]  /*7190*/  FMUL R19, R24, R19 ;  /* 0x0000001318137220 */ /* 0x000fe20000400000 */
[----:B------:R-:W-:Y:S01]  /*71a0*/  F2FP.TF32.F32.PACK_B R7, R7 ;  /* 0x00000007ff07723e */ /* 0x000fe200024050ff */
[C---:B------:R-:W-:Y:S01]  /*71b0*/  FFMA R13, R27.reuse, R20, R13 ;  /* 0x000000141b0d7223 */ /* 0x040fe2000000000d */
[C---:B------:R-:W-:Y:S01]  /*71c0*/  FFMA R14, R27.reuse, R21, R14 ;  /* 0x000000151b0e7223 */ /* 0x040fe2000000000e */
[----:B------:R-:W-:Y:S01]  /*71d0*/  FFMA R15, R27, R26, R19 ;  /* 0x0000001a1b0f7223 */ /* 0x000fe20000000013 */
[----:B------:R-:W-:Y:S01]  /*71e0*/  F2FP.TF32.F32.PACK_B R8, R8 ;  /* 0x00000008ff08723e */ /* 0x000fe200024050ff */
[----:B------:R1:W-:Y:S01]  /*71f0*/  STSM.16.M88.4 [R83], R4 ;  /* 0x0000000453007844 */ /* 0x0003e20000000200 */
[----:B------:R-:W-:Y:S02]  /*7200*/  F2FP.TF32.F32.PACK_B R9, R9 ;  /* 0x00000009ff09723e */ /* 0x000fe400024050ff */
[----:B------:R-:W-:Y:S02]  /*7210*/  F2FP.TF32.F32.PACK_B R10, R10 ;  /* 0x0000000aff0a723e */ /* 0x000fe400024050ff */
[----:B------:R-:W-:Y:S02]  /*7220*/  F2FP.TF32.F32.PACK_B R11, R11 ;  /* 0x0000000bff0b723e */ /* 0x000fe400024050ff */
[----:B------:R-:W-:Y:S02]  /*7230*/  F2FP.TF32.F32.PACK_B R12, R12 ;  /* 0x0000000cff0c723e */ /* 0x000fe400024050ff */
[----:B------:R-:W-:Y:S01]  /*7240*/  F2FP.TF32.F32.PACK_B R13, R13 ;  /* 0x0000000dff0d723e */ /* 0x000fe200024050ff */
[----:B------:R1:W-:Y:S01]  /*7250*/  STSM.16.M88.4 [R81], R8 ;  /* 0x0000000851007844 */ /* 0x0003e20000000200 */
[----:B------:R-:W-:Y:S02]  /*7260*/  F2FP.TF32.F32.PACK_B R14, R14 ;  /* 0x0000000eff0e723e */ /* 0x000fe400024050ff */
[----:B------:R-:W-:Y:S05]  /*7270*/  F2FP.TF32.F32.PACK_B R15, R15 ;  /* 0x0000000fff0f723e */ /* 0x000fea00024050ff */
[----:B------:R1:W-:Y:S01]  /*7280*/  STSM.16.M88.4 [R82], R12 ;  /* 0x0000000c52007844 */ /* 0x0003e20000000200 */
[----:B------:R-:W-:Y:S01]  /*7290*/  @!PT LDS RZ, [RZ] ;  /* 0x00000000fffff984 */ /* 0x000fe20000000800 */
[----:B------:R-:W-:Y:S01]  /*72a0*/  @!PT LDS RZ, [RZ] ;  /* 0x00000000fffff984 */ /* 0x000fe20000000800 */
[----:B------:R-:W-:Y:S01]  /*72b0*/  @!PT LDS RZ, [RZ] ;  /* 0x00000000fffff984 */ /* 0x000fe20000000800 */
[----:B------:R-:W-:Y:S01]  /*72c0*/  @!PT LDS RZ, [RZ] ;  /* 0x00000000fffff984 */ /* 0x000fe20000000800 */
[----:B------:R2:W-:Y:S07]  /*72d0*/  MEMBAR.ALL.CTA ;  /* 0x0000000000007992 */ /* 0x0005ee0000008000 */
[----:B--2---:R-:W2:Y:S02]  /*72e0*/  FENCE.VIEW.ASYNC.S ;  /* 0x00000000000073c6 */ /* 0x004ea40000000000 */
[----:B--2---:R-:W-:Y:S06]  /*72f0*/  BAR.SYNC.DEFER_BLOCKING 0x1, 0x80 ;  /* 0x0042000000007b1d */ /* 0x004fec0000010000 */
[----:B------:R-:W-:Y:S05]  /*7300*/  @P0 BRA `(.L_x_105) ;  /* 0x0000000000200947 */ /* 0x000fea0003800000 */
[----:B------:R-:W2:Y:S01]  /*7310*/  LDCU.64 UR6, c[0x0][0x348] ;  /* 0x00006900ff0677ac */ /* 0x000ea20008000a00 */
[----:B------:R-:W-:Y:S01]  /*7320*/  ULEA UR5, UR45, UR43, 0xd ;  /* 0x0000002b2d057291 */ /* 0x000fe2000f8e68ff */
[----:B------:R-:W-:Y:S03]  /*7330*/  UMOV UR51, UR60 ;  /* 0x0000003c00337c82 */ /* 0x000fe60008000000 */
[----:B------:R-:W-:Y:S02]  /*7340*/  UIADD3 UR48, UPT, UPT, UR5, 0x400, URZ ;  /* 0x0000040005307890 */ /* 0x000fe4000fffe0ff */
[----:B--2---:R-:W-:Y:S04]  /*7350*/  UIADD3 UR4, UP0, UPT, UR6, 0x680, URZ ;  /* 0x0000068006047890 */ /* 0x004fe8000ff1e0ff */
[----:B------:R-:W-:Y:S09]  /*7360*/  UIADD3.X UR5, UPT, UPT, URZ, UR7, URZ, UP0, !UPT ;  /* 0x00000007ff057290 */ /* 0x000ff200087fe4ff */
[----:B------:R2:W-:Y:S02]  /*7370*/  UTMASTG.3D [UR48], [UR4] ;  /* 0x00000030040073b5 */ /* 0x0005e40008010000 */
[----:B--2---:R0:W-:Y:S02]  /*7380*/  UTMACMDFLUSH ;  /* 0x00000000000079b7 */ /* 0x0041e40000000000 */
.L_x_105:
[----:B------:R-:W-:Y:S05]  /*7390*/  BSYNC.RECONVERGENT B0 ;  /* 0x0000000000007941 */ /* 0x000fea0003800200 */
.L_x_104:
[----:B------:R-:W-:Y:S01]  /*73a0*/  UIADD3 UR46, UPT, UPT, UR45, 0x1, URZ ;  /* 0x000000012d2e7890 */ /* 0x000fe2000fffe0ff */
[----:B------:R-:W-:Y:S03]  /*73b0*/  BSSY.RECONVERGENT B0, `(.L_x_106) ;  /* 0x0000005000007945 */ /* 0x000fe60003800200 */
[----:B------:R-:W-:Y:S04]  /*73c0*/  UISETP.NE.AND UP0, UPT, UR46, 0x3, UPT ;  /* 0x000000032e00788c */ /* 0x000fe8000bf05270 */
[----:B------:R-:W-:Y:S01]  /*73d0*/  USEL UR44, UR46, URZ, UP0 ;  /* 0x000000ff2e2c7287 */ /* 0x000fe20008000000 */
[----:B------:R-:W-:Y:S11]  /*73e0*/  @P0 BRA `(.L_x_107) ;  /* 0x0000000000040947 */ /* 0x000ff60003800000 */
[----:B------:R-:W-:Y:S04]  /*73f0*/  DEPBAR.LE SB0, 0x1 ;  /* 0x000080400000791a */ /* 0x000fe80000000000 */
.L_x_107:
[----:B------:R-:W-:Y:S05]  /*7400*/  BSYNC.RECONVERGENT B0 ;  /* 0x0000000000007941 */ /* 0x000fea0003800200 */
.L_x_106:
[----:B------:R-:W-:Y:S01]  /*7410*/  BAR.SYNC.DEFER_BLOCKING 0x1, 0x80 ;  /* 0x0042000000007b1d */ /* 0x000fe20000010000 */
[----:B------:R-:W-:Y:S01]  /*7420*/  ISETP.NE.AND P1, PT, R75, RZ, PT ;  /* 0x000000ff4b00720c */ /* 0x000fe20003f25270 */
[----:B------:R-:W-:Y:S01]  /*7430*/  UISETP.NE.AND UP0, UPT, UR52, URZ, UPT ;  /* 0x000000ff3400728c */ /* 0x000fe2000bf05270 */
[----:B------:R-:W-:Y:S11]  /*7440*/  LEA R2, R35, UR43, 0x3 ;  /* 0x0000002b23027c11 */ /* 0x000ff6000f8e18ff */
[----:B------:R-:W-:Y:S01]  /*7450*/  @P1 SHF.L.U32 R3, R32, 0x1f, RZ ;  /* 0x0000001f20031819 */ /* 0x000fe200000006ff */
[----:B------:R-:W-:Y:S06]  /*7460*/  BRA.U !UP0, `(.L_x_108) ;  /* 0x0000000108247547 */ /* 0x000fec000b800000 */
[----:B-1----:R-:W-:Y:S01]  /*7470*/  IMAD.U32 R5, RZ, RZ, UR47 ;  /* 0x0000002fff057e24 */ /* 0x002fe2000f8e00ff */
[----:B------:R-:W-:Y:S01]  /*7480*/  MOV R0, UR63 ;  /* 0x0000003f00007c02 */ /* 0x000fe20008000f00 */
[----:B------:R-:W-:Y:S03]  /*7490*/  UIADD3 UR4, UPT, UPT, UR47, 0x1, URZ ;  /* 0x000000012f047890 */ /* 0x000fe6000fffe0ff */
[----:B------:R-:W-:Y:S01]  /*74a0*/  @P1 LEA R5, R5, UR43, 0x3 ;  /* 0x0000002b05051c11 */ /* 0x000fe2000f8e18ff */
[----:B------:R-:W-:Y:S04]  /*74b0*/  UISETP.NE.AND UP0, UPT, UR4, 0x3, UPT ;  /* 0x000000030400788c */ /* 0x000fe8000bf05270 */
[----:B------:R-:W-:Y:S01]  /*74c0*/  @P1 VIADD R5, R5, 0x48 ;  /* 0x0000004805051836 */ /* 0x000fe20000000000 */
[----:B------:R-:W-:Y:S04]  /*74d0*/  USEL UR47, UR4, URZ, UP0 ;  /* 0x000000ff042f7287 */ /* 0x000fe80008000000 */
[----:B------:R-:W-:Y:S04]  /*74e0*/  @P1 PRMT R0, R0, 0x654, R5 ;  /* 0x0000065400001816 */ /* 0x000fe80000000005 */
[----:B------:R2:W-:Y:S04]  /*74f0*/  @P1 SYNCS.ARRIVE.TRANS64.RED.A1T0 RZ, [R0+URZ], RZ ;  /* 0x000000ff00ff19a7 */ /* 0x0005e800081004ff */
.L_x_108:
[----:B------:R-:W3:Y:S01]  /*7500*/  @P1 SYNCS.PHASECHK.TRANS64.TRYWAIT P0, [R2+URZ+0x30], R3 ;  /* 0x00003003020015a7 */ /* 0x000ee200080011ff */
[----:B------:R-:W-:Y:S01]  /*7510*/  BSSY B1, `(.L_x_109) ;  /* 0x0000017000017945 */ /* 0x000fe20003800000 */
[----:B---3--:R-:W-:Y:S03]  /*7520*/  @P1 SEL R34, RZ, 0x1, !P0 ;  /* 0x00000001ff221807 */ /* 0x008fe60004000000 */
[----:B------:R-:W-:Y:S05]  /*7530*/  @!P1 BRA `(.L_x_110) ;  /* 0x0000000000509947 */ /* 0x000fea0003800000 */
[----:B------:R-:W-:Y:S01]  /*7540*/  ISETP.NE.AND P1, PT, R79, RZ, PT ;  /* 0x000000ff4f00720c */ /* 0x000fe20003f25270 */
[----:B------:R-:W-:Y:S01]  /*7550*/  BSSY B0, `(.L_x_111) ;  /* 0x000000a000007945 */ /* 0x000fe20003800000 */
[----:B------:R-:W-:Y:S11]  /*7560*/  ISETP.NE.AND P0, PT, R34, RZ, PT ;  /* 0x000000ff2200720c */ /* 0x000ff60003f05270 */
[----:B-1----:R-:W-:Y:S05]  /*7570*/  @P1 IMAD R4, R35, 0x800, R60 ;  /* 0x0000080023041824 */ /* 0x002fea00078e023c */
[----:B------:R-:W-:Y:S05]  /*7580*/  @P1 LEA R4, R4, UR43, 0x2 ;  /* 0x0000002b04041c11 */ /* 0x000fea000f8e10ff */
[--C-:B------:R-:W-:Y:S02]  /*7590*/  @P1 IMAD.IADD R3, R77, 0x1, R4.reuse ;  /* 0x000000014d031824 */ /* 0x100fe400078e0204 */
[----:B--2---:R-:W-:Y:S01]  /*75a0*/  @P1 IMAD.IADD R0, R78, 0x1, R4 ;  /* 0x000000014e001824 */ /* 0x004fe200078e0204 */
[----:B------:R-:W-:Y:S06]  /*75b0*/  @P0 BRA `(.L_x_112) ;  /* 0x00000000000c0947 */ /* 0x000fec0003800000 */
[----:B------:R-:W-:Y:S04]  /*75c0*/  SHF.L.U32 R5, R32, 0x1f, RZ ;  /* 0x0000001f20057819 */ /* 0x000fe800000006ff */
[----:B------:R-:W1:Y:S02]  /*75d0*/  SYNCS.PHASECHK.TRANS64.TRYWAIT P0, [R2+URZ+0x30], R5 ;  /* 0x00003005020075a7 */ /* 0x000e6400080011ff */
[----:B-1----:R-:W-:Y:S05]  /*75e0*/  @!P0 BRA `(.L_x_113) ;  /* 0x00000014007c8947 */ /* 0x002fea0003800000 */
.L_x_112:
[----:B------:R-:W-:Y:S05]  /*75f0*/  BSYNC B0 ;  /* 0x0000000000007941 */ /* 0x000fea0003800000 */
.L_x_111:
[----:B------:R-:W-:Y:S11]  /*7600*/  ISETP.NE.AND P0, PT, R79, RZ, PT ;  /* 0x000000ff4f00720c */ /* 0x000ff60003f05270 */
[----:B------:R-:W-:Y:S02]  /*7610*/  @!UPT UIADD3 URZ, UPT, UPT, URZ, URZ, URZ ;  /* 0x000000fffffff290 */ /* 0x000fe4000fffe0ff */
[----:B-1----:R-:W-:Y:S01]  /*7620*/  @P0 IADD3 R2, PT, PT, R78, R3, RZ ;  /* 0x000000034e020210 */ /* 0x002fe20007ffe0ff */
[----:B------:R-:W-:Y:S05]  /*7630*/  @P0 WARPSYNC.ALL ;  /* 0x0000000000000948 */ /* 0x000fea0003800000 */
[----:B------:R3:W4:Y:S04]  /*7640*/  @P0 LDSM.16.M88.4 R48, [R4+0x400] ;  /* 0x000400000430083b */ /* 0x0007280000000200 */
[----:B------:R3:W1:Y:S04]  /*7650*/  @P0 LDSM.16.M88.4 R44, [R0+0x400] ;  /* 0x00040000002c083b */ /* 0x0006680000000200 */
[----:B------:R3:W2:Y:S04]  /*7660*/  @P0 LDSM.16.M88.4 R40, [R3+0x400] ;  /* 0x000400000328083b */ /* 0x0006a80000000200 */
[----:B------:R3:W1:Y:S02]  /*7670*/  @P0 LDSM.16.M88.4 R36, [R2+0x400] ;  /* 0x000400000224083b */ /* 0x0006640000000200 */
.L_x_110:
[----:B------:R-:W-:Y:S05]  /*7680*/  BSYNC B1 ;  /* 0x0000000000017941 */ /* 0x000fea0003800000 */
.L_x_109:
[----:B---3--:R-:W-:Y:S05]  /*7690*/  VIADD R3, R25, 0x20 ;  /* 0x0000002019037836 */ /* 0x008fea0000000000 */
[----:B------:R-:W-:Y:S04]  /*76a0*/  SHF.R.U32.HI R3, RZ, 0x15, R3 ;  /* 0x00000015ff037819 */ /* 0x000fe80000011603 */
[----:B------:R-:W-:Y:S11]  /*76b0*/  LOP3.LUT P0, RZ, R3, 0x3, R62, 0x48, !PT ;  /* 0x0000000303ff7812 */ /* 0x000ff6000780483e */
[----:B------:R-:W-:Y:S02]  /*76c0*/  @!UPT UIADD3 URZ, UPT, UPT, URZ, URZ, URZ ;  /* 0x000000fffffff290 */ /* 0x000fe4000fffe0ff */
[----:B------:R-:W-:Y:S05]  /*76d0*/  @!P0 BRA `(.L_x_114) ;  /* 0x0000000000408947 */ /* 0x000fea0003800000 */
[----:B------:R-:W3:Y:S01]  /*76e0*/  LDCU.64 UR8, c[0x4][0x70] ;  /* 0x01000e00ff0877ac */ /* 0x000ee20008000a00 */
[----:B------:R-:W-:Y:S01]  /*76f0*/  MOV R3, 0x0 ;  /* 0x0000000000037802 */ /* 0x000fe20000000f00 */
[----:B-1----:R-:W-:Y:S02]  /*7700*/  HFMA2 R12, -RZ, RZ, 0, 5.9604644775390625e-08 ;  /* 0x00000001ff0c7431 */ /* 0x002fe400000001ff */
[----:B------:R-:W-:Y:S02]  /*7710*/  IMAD.MOV.U32 R8, RZ, RZ, 0x192 ;  /* 0x00000192ff087424 */ /* 0x000fe400078e00ff */
[----:B------:R-:W-:Y:S01]  /*7720*/  IMAD.MOV.U32 R13, RZ, RZ, RZ ;  /* 0x000000ffff0d7224 */ /* 0x000fe200078e00ff */
[----:B------:R-:W1:Y:S01]  /*7730*/  LDCU.64 UR6, c[0x4][0x78] ;  /* 0x01000f00ff0677ac */ /* 0x000e620008000a00 */
[----:B------:R-:W2:Y:S01]  /*7740*/  LDC.64 R2, c[0x4][R3] ;  /* 0x0100000003027b82 */ /* 0x000ea20000000a00 */
[----:B------:R-:W5:Y:S01]  /*7750*/  LDCU.64 UR4, c[0x4][0x10] ;  /* 0x01000200ff0477ac */ /* 0x000f620008000a00 */
[----:B---3--:R-:W-:Y:S01]  /*7760*/  MOV R5, UR9 ;  /* 0x0000000900057c02 */ /* 0x008fe20008000f00 */
[----:B------:R-:W-:Y:S01]  /*7770*/  IMAD.U32 R4, RZ, RZ, UR8 ;  /* 0x00000008ff047e24 */ /* 0x000fe2000f8e00ff */
[----:B-1----:R-:W-:Y:S01]  /*7780*/  MOV R7, UR7 ;  /* 0x0000000700077c02 */ /* 0x002fe20008000f00 */
[----:B------:R-:W-:Y:S01]  /*7790*/  IMAD.U32 R6, RZ, RZ, UR6 ;  /* 0x00000006ff067e24 */ /* 0x000fe2000f8e00ff */
[----:B-----5:R-:W-:Y:S01]  /*77a0*/  MOV R11, UR5 ;  /* 0x00000005000b7c02 */ /* 0x020fe20008000f00 */
[----:B------:R-:W-:Y:S02]  /*77b0*/  IMAD.U32 R10, RZ, RZ, UR4 ;  /* 0x00000004ff0a7e24 */ /* 0x000fe4000f8e00ff */
[----:B------:R-:W-:Y:S07]  /*77c0*/  LEPC R20, `(.L_x_114) ;  /* 0x000000001014794e */ /* 0x000fee0000000000 */
[----:B--2-4-:R-:W-:Y:S05]  /*77d0*/  CALL.ABS.NOINC R2 ;  /* 0x0000000002007343 */ /* 0x014fea0003c00000 */
.L_x_114:
[----:B------:R-:W-:Y:S01]  /*77e0*/  ISETP.NE.AND P0, PT, R71, RZ, PT ;  /* 0x000000ff4700720c */ /* 0x000fe20003f05270 */
[----:B------:R-:W-:Y:S05]  /*77f0*/  WARPSYNC.ALL ;  /* 0x0000000000007948 */ /* 0x000fea0003800000 */
[----:B------:R-:W-:Y:S01]  /*7800*/  R2UR UR4, R25 ;  /* 0x00000000190472ca */ /* 0x000fe200000e0000 */
[----:B------:R-:W-:Y:S01]  /*7810*/  IMAD.U32 R79, RZ, RZ, UR44 ;  /* 0x0000002cff4f7e24 */ /* 0x000fe2000f8e00ff */
[----:B--2-4-:R-:W-:Y:S01]  /*7820*/  LOP3.LUT R0, R48, 0xffffe000, RZ, 0xc0, !PT ;  /* 0xffffe00030007812 */ /* 0x014fe200078ec0ff */
[----:B------:R-:W-:Y:S01]  /*7830*/  BSSY.RECONVERGENT B0, `(.L_x_115) ;  /* 0x0000061000007945 */ /* 0x000fe20003800200 */
[----:B------:R-:W-:Y:S01]  /*7840*/  LOP3.LUT R2, R49, 0xffffe000, RZ, 0xc0, !PT ;  /* 0xffffe00031027812 */ /* 0x000fe200078ec0ff */
[----:B------:R-:W-:Y:S01]  /*7850*/  IMAD R79, R79, 0x800, R60 ;  /* 0x000008004f4f7824 */ /* 0x000fe200078e023c */
[----:B------:R-:W-:Y:S02]  /*7860*/  LOP3.LUT R3, R50, 0xffffe000, RZ, 0xc0, !PT ;  /* 0xffffe00032037812 */ /* 0x000fe400078ec0ff */
[----:B------:R-:W-:Y:S02]  /*7870*/  LOP3.LUT R20, R51, 0xffffe000, RZ, 0xc0, !PT ;  /* 0xffffe00033147812 */ /* 0x000fe400078ec0ff */
[----:B-1----:R-:W-:Y:S02]  /*7880*/  LOP3.LUT R21, R44, 0xffffe000, RZ, 0xc0, !PT ;  /* 0xffffe0002c157812 */ /* 0x002fe400078ec0ff */
[----:B------:R-:W-:Y:S01]  /*7890*/  LOP3.LUT R26, R45, 0xffffe000, RZ, 0xc0, !PT ;  /* 0xffffe0002d1a7812 */ /* 0x000fe200078ec0ff */
[----:B------:R-:W1:Y:S01]  /*78a0*/  LDTM.16dp128bit.x8 R4, tmem[UR4+0x20] ;  /* 0x00002004000479ee */ /* 0x000e620008180000 */
[----:B------:R-:W-:Y:S01]  /*78b0*/  R2UR UR4, R76 ;  /* 0x000000004c0472ca */ /* 0x000fe200000e0000 */
[----:B------:R-:W-:Y:S01]  /*78c0*/  NOP ;  /* 0x0000000000007918 */ /* 0x000fe20000000000 */
[----:B------:R-:W-:Y:S02]  /*78d0*/  LOP3.LUT R29, R46, 0xffffe000, RZ, 0xc0, !PT ;  /* 0xffffe0002e1d7812 */ /* 0x000fe400078ec0ff */
[----:B------:R-:W-:Y:S02]  /*78e0*/  LOP3.LUT R28, R47, 0xffffe000, RZ, 0xc0, !PT ;  /* 0xffffe0002f1c7812 */ /* 0x000fe400078ec0ff */
[----:B------:R-:W-:Y:S02]  /*78f0*/  LOP3.LUT R31, R40, 0xffffe000, RZ, 0xc0, !PT ;  /* 0xffffe000281f7812 */ /* 0x000fe400078ec0ff */
[----:B------:R-:W-:Y:S02]  /*7900*/  LOP3.LUT R30, R41, 0xffffe000, RZ, 0xc0, !PT ;  /* 0xffffe000291e7812 */ /* 0x000fe400078ec0ff */
[----:B------:R-:W-:Y:S02]  /*7910*/  LOP3.LUT R33, R42, 0xffffe000, RZ, 0xc0, !PT ;  /* 0xffffe0002a217812 */ /* 0x000fe400078ec0ff */
[----:B------:R-:W-:Y:S01]  /*7920*/  LOP3.LUT R32, R43, 0xffffe000, RZ, 0xc0, !PT ;  /* 0xffffe0002b207812 */ /* 0x000fe200078ec0ff */
[----:B------:R-:W-:Y:S01]  /*7930*/  UIADD3 UR4, UPT, UPT, UR4, 0xb0, URZ ;  /* 0x000000b004047890 */ /* 0x000fe2000fffe0ff */
[----:B------:R-:W-:Y:S02]  /*7940*/  LOP3.LUT R35, R36, 0xffffe000, RZ, 0xc0, !PT ;  /* 0xffffe00024237812 */ /* 0x000fe400078ec0ff */
[----:B------:R-:W-:Y:S01]  /*7950*/  LOP3.LUT R34, R37, 0xffffe000, RZ, 0xc0, !PT ;  /* 0xffffe00025227812 */ /* 0x000fe200078ec0ff */
[----:B------:R-:W-:Y:S01]  /*7960*/  UPRMT UR4, UR63, 0x654, UR4 ;  /* 0x000006543f047896 */ /* 0x000fe20008000004 */
[----:B------:R-:W-:Y:S02]  /*7970*/  LEA R79, R79, UR43, 0x2 ;  /* 0x0000002b4f4f7c11 */ /* 0x000fe4000f8e10ff */
[----:B------:R-:W-:Y:S02]  /*7980*/  LOP3.LUT R37, R38, 0xffffe000, RZ, 0xc0, !PT ;  /* 0xffffe00026257812 */ /* 0x000fe400078ec0ff */
[----:B------:R-:W-:Y:S01]  /*7990*/  LOP3.LUT R36, R39, 0xffffe000, RZ, 0xc0, !PT ;  /* 0xffffe00027247812 */ /* 0x000fe200078ec0ff */
[----:B-1----:R-:W-:Y:S01]  /*79a0*/  FMUL R4, R24, R4 ;  /* 0x0000000418047220 */ /* 0x002fe20000400000 */
[--C-:B------:R-:W-:Y:S01]  /*79b0*/  IADD3 R76, PT, PT, R78, 0x400, R79.reuse ;  /* 0x000004004e4c7810 */ /* 0x100fe20007ffe04f */
[C---:B------:R-:W-:Y:S01]  /*79c0*/  FMUL R5, R24.reuse, R5 ;  /* 0x0000000518057220 */ /* 0x040fe20000400000 */
[----:B------:R-:W-:Y:S01]  /*79d0*/  IADD3 R77, PT, PT, R77, 0x400, R79 ;  /* 0x000004004d4d7810 */ /* 0x000fe20007ffe04f */
[C---:B------:R-:W-:Y:S01]  /*79e0*/  FMUL R6, R24.reuse, R6 ;  /* 0x0000000618067220 */ /* 0x040fe20000400000 */
[C---:B------:R-:W-:Y:S01]  /*79f0*/  FMUL R7, R24.reuse, R7 ;  /* 0x0000000718077220 */ /* 0x040fe20000400000 */
[C---:B------:R-:W-:Y:S01]  /*7a00*/  FFMA R4, R27.reuse, R0, R4 ;  /* 0x000000001b047223 */ /* 0x040fe20000000004 */
[C---:B------:R-:W-:Y:S01]  /*7a10*/  FMUL R8, R24.reuse, R8 ;  /* 0x0000000818087220 */ /* 0x040fe20000400000 */
[C---:B------:R-:W-:Y:S01]  /*7a20*/  FFMA R5, R27.reuse, R2, R5 ;  /* 0x000000021b057223 */ /* 0x040fe20000000005 */
[C---:B------:R-:W-:Y:S01]  /*7a30*/  FMUL R9, R24.reuse, R9 ;  /* 0x0000000918097220 */ /* 0x040fe20000400000 */
[C---:B------:R-:W-:Y:S01]  /*7a40*/  FFMA R6, R27.reuse, R3, R6 ;  /* 0x000000031b067223 */ /* 0x040fe20000000006 */
[----:B------:R-:W-:Y:S01]  /*7a50*/  F2FP.TF32.F32.PACK_B R4, R4 ;  /* 0x00000004ff04723e */ /* 0x000fe200024050ff */
[C---:B------:R-:W-:Y:S01]  /*7a60*/  FMUL R10, R24.reuse, R10 ;  /* 0x0000000a180a7220 */ /* 0x040fe20000400000 */
[----:B------:R-:W-:Y:S01]  /*7a70*/  F2FP.TF32.F32.PACK_B R5, R5 ;  /* 0x00000005ff05723e */ /* 0x000fe200024050ff */
[C---:B------:R-:W-:Y:S01]  /*7a80*/  FFMA R7, R27.reuse, R20, R7 ;  /* 0x000000141b077223 */ /* 0x040fe20000000007 */
[C---:B------:R-:W-:Y:S01]  /*7a90*/  FMUL R11, R24.reuse, R11 ;  /* 0x0000000b180b7220 */ /* 0x040fe20000400000 */
        /* <DEDUP_REMOVED lines=8> */
[----:B------:R-:W-:Y:S01]  /*7b20*/  F2FP.TF32.F32.PACK_B R6, R6 ;  /* 0x00000006ff06723e */ /* 0x000fe200024050ff */
[C---:B------:R-:W-:Y:S01]  /*7b30*/  FFMA R12, R27.reuse, R31, R12 ;  /* 0x0000001f1b0c7223 */ /* 0x040fe2000000000c */
[----:B------:R-:W-:Y:S01]  /*7b40*/  F2FP.TF32.F32.PACK_B R7, R7 ;  /* 0x00000007ff07723e */ /* 0x000fe200024050ff */
[C---:B------:R-:W-:Y:S01]  /*7b50*/  FMUL R16, R24.reuse, R16 ;  /* 0x0000001018107220 */ /* 0x040fe20000400000 */
[C---:B------:R-:W-:Y:S01]  /*7b60*/  FFMA R13, R27.reuse, R30, R13 ;  /* 0x0000001e1b0d7223 */ /* 0x040fe2000000000d */
[C---:B------:R-:W-:Y:S01]  /*7b70*/  FMUL R17, R24.reuse, R17 ;  /* 0x0000001118117220 */ /* 0x040fe20000400000 */
[C---:B------:R-:W-:Y:S01]  /*7b80*/  FFMA R14, R27.reuse, R33, R14 ;  /* 0x000000211b0e7223 */ /* 0x040fe2000000000e */
[C---:B------:R-:W-:Y:S01]  /*7b90*/  FMUL R18, R24.reuse, R18 ;  /* 0x0000001218127220 */ /* 0x040fe20000400000 */
[C---:B------:R-:W-:Y:S01]  /*7ba0*/  FFMA R15, R27.reuse, R32, R15 ;  /* 0x000000201b0f7223 */ /* 0x040fe2000000000f */
[----:B------:R-:W-:Y:S01]  /*7bb0*/  FMUL R19, R24, R19 ;  /* 0x0000001318137220 */ /* 0x000fe20000400000 */
[----:B------:R-:W-:Y:S01]  /*7bc0*/  F2FP.TF32.F32.PACK_B R8, R8 ;  /* 0x00000008ff08723e */ /* 0x000fe200024050ff */
[C---:B------:R-:W-:Y:S01]  /*7bd0*/  FFMA R16, R27.reuse, R35, R16 ;  /* 0x000000231b107223 */ /* 0x040fe20000000010 */
[----:B------:R-:W-:Y:S01]  /*7be0*/  F2FP.TF32.F32.PACK_B R9, R9 ;  /* 0x00000009ff09723e */ /* 0x000fe200024050ff */
[----:B------:R-:W-:Y:S01]  /*7bf0*/  SYNCS.ARRIVE.TRANS64.RED.A1T0 RZ, [UR4], RZ ;  /* 0x000000ffffff79a7 */ /* 0x000fe20008100404 */
[----:B------:R1:W-:Y:S01]  /*7c00*/  STSM.16.M88.4 [R79+0x400], R4 ;  /* 0x000400044f007844 */ /* 0x0003e20000000200 */
[----:B------:R-:W-:Y:S01]  /*7c10*/  F2FP.TF32.F32.PACK_B R10, R10 ;  /* 0x0000000aff0a723e */ /* 0x000fe200024050ff */
[C---:B------:R-:W-:Y:S01]  /*7c20*/  FFMA R17, R27.reuse, R34, R17 ;  /* 0x000000221b117223 */ /* 0x040fe20000000011 */
[----:B------:R-:W-:Y:S01]  /*7c30*/  F2FP.TF32.F32.PACK_B R11, R11 ;  /* 0x0000000bff0b723e */ /* 0x000fe200024050ff */
[C---:B------:R-:W-:Y:S01]  /*7c40*/  FFMA R18, R27.reuse, R37, R18 ;  /* 0x000000251b127223 */ /* 0x040fe20000000012 */
[----:B------:R-:W-:Y:S01]  /*7c50*/  FFMA R19, R27, R36, R19 ;  /* 0x000000241b137223 */ /* 0x000fe20000000013 */
[----:B------:R-:W-:Y:S01]  /*7c60*/  F2FP.TF32.F32.PACK_B R12, R12 ;  /* 0x0000000cff0c723e */ /* 0x000fe200024050ff */
[----:B------:R-:W-:Y:S01]  /*7c70*/  IMAD.IADD R78, R78, 0x1, R77 ;  /* 0x000000014e4e7824 */ /* 0x000fe200078e024d */
        /* <DEDUP_REMOVED lines=19> */
[----:B------:R-:W-:Y:S02]  /*7db0*/  ULEA UR5, UR44, UR43, 0xd ;  /* 0x0000002b2c057291 */ /* 0x000fe4000f8e68ff */
[----:B------:R-:W-:Y:S02]  /*7dc0*/  UIADD3 UR9, UPT, UPT, UR49, 0x20, URZ ;  /* 0x0000002031097890 */ /* 0x000fe4000fffe0ff */
[----:B------:R-:W-:Y:S01]  /*7dd0*/  UIADD3 UR8, UPT, UPT, UR5, 0x400, URZ ;  /* 0x0000040005087890 */ /* 0x000fe2000fffe0ff */
[----:B------:R-:W-:Y:S01]  /*7de0*/  UMOV UR10, UR50 ;  /* 0x00000032000a7c82 */ /* 0x000fe20008000000 */
[----:B------:R-:W-:Y:S01]  /*7df0*/  UMOV UR11, UR60 ;  /* 0x0000003c000b7c82 */ /* 0x000fe20008000000 */
[----:B--2---:R-:W-:Y:S04]  /*7e00*/  UIADD3 UR4, UP0, UPT, UR6, 0x680, URZ ;  /* 0x0000068006047890 */ /* 0x004fe8000ff1e0ff */
[----:B------:R-:W-:Y:S09]  /*7e10*/  UIADD3.X UR5, UPT, UPT, URZ, UR7, URZ, UP0, !UPT ;  /* 0x00000007ff057290 */ /* 0x000ff200087fe4ff */
[----:B------:R2:W-:Y:S02]  /*7e20*/  UTMASTG.3D [UR8], [UR4] ;  /* 0x00000008040073b5 */ /* 0x0005e40008010000 */
[----:B--2---:R0:W-:Y:S02]  /*7e30*/  UTMACMDFLUSH ;  /* 0x00000000000079b7 */ /* 0x0041e40000000000 */
.L_x_116:
[----:B------:R-:W-:Y:S05]  /*7e40*/  BSYNC.RECONVERGENT B0 ;  /* 0x0000000000007941 */ /* 0x000fea0003800200 */
.L_x_115:
[----:B------:R-:W-:Y:S01]  /*7e50*/  UIADD3 UR4, UPT, UPT, UR44, 0x1, URZ ;  /* 0x000000012c047890 */ /* 0x000fe2000fffe0ff */
[----:B------:R-:W-:Y:S03]  /*7e60*/  BSSY.RECONVERGENT B0, `(.L_x_117) ;  /* 0x0000008000007945 */ /* 0x000fe60003800200 */
[----:B------:R-:W-:Y:S04]  /*7e70*/  UISETP.NE.AND UP0, UPT, UR4, 0x3, UPT ;  /* 0x000000030400788c */ /* 0x000fe8000bf05270 */
[----:B------:R-:W-:Y:S02]  /*7e80*/  UISETP.EQ.XOR UP1, UPT, UR46, 0x3, !UP0 ;  /* 0x000000032e00788c */ /* 0x000fe4000c722a70 */
[----:B------:R-:W-:Y:S02]  /*7e90*/  USEL UR45, UR4, URZ, UP0 ;  /* 0x000000ff042d7287 */ /* 0x000fe40008000000 */
[----:B------:R-:W-:Y:S04]  /*7ea0*/  USEL UR5, URZ, 0x1, !UP1 ;  /* 0x00000001ff057887 */ /* 0x000fe8000c800000 */
[----:B------:R-:W-:Y:S01]  /*7eb0*/  ULOP3.LUT UR53, UR53, UR5, URZ, 0x3c, !UPT ;  /* 0x0000000535357292 */ /* 0x000fe2000f8e3cff */
[----:B------:R-:W-:Y:S11]  /*7ec0*/  @P0 BRA `(.L_x_118) ;  /* 0x0000000000040947 */ /* 0x000ff60003800000 */
[----:B------:R-:W-:Y:S04]  /*7ed0*/  DEPBAR.LE SB0, 0x1 ;  /* 0x000080400000791a */ /* 0x000fe80000000000 */
.L_x_118:
[----:B------:R-:W-:Y:S05]  /*7ee0*/  BSYNC.RECONVERGENT B0 ;  /* 0x0000000000007941 */ /* 0x000fea0003800200 */
.L_x_117:
[----:B------:R-:W-:Y:S01]  /*7ef0*/  BAR.SYNC.DEFER_BLOCKING 0x1, 0x80 ;  /* 0x0042000000007b1d */ /* 0x000fe20000010000 */
[----:B------:R-:W-:Y:S01]  /*7f00*/  UISETP.NE.AND UP0, UPT, UR52, -0x2, UPT ;  /* 0xfffffffe3400788c */ /* 0x000fe2000bf05270 */
[----:B------:R-:W-:Y:S08]  /*7f10*/  IADD3 R0, PT, PT, R22, 0x1, RZ ;  /* 0x0000000116007810 */ /* 0x000ff00007ffe0ff */
[----:B------:R-:W-:Y:S05]  /*7f20*/  BRA.U !UP0, `(.L_x_119) ;  /* 0x0000000108287547 */ /* 0x000fea000b800000 */
[----:B------:R-:W-:Y:S01]  /*7f30*/  ISETP.NE.AND P0, PT, R75, RZ, PT ;  /* 0x000000ff4b00720c */ /* 0x000fe20003f05270 */
[----:B------:R-:W-:Y:S01]  /*7f40*/  IMAD.U32 R3, RZ, RZ, UR47 ;  /* 0x0000002fff037e24 */ /* 0x000fe2000f8e00ff */
[----:B------:R-:W-:Y:S01]  /*7f50*/  UIADD3 UR4, UPT, UPT, UR47, 0x1, URZ ;  /* 0x000000012f047890 */ /* 0x000fe2000fffe0ff */
[----:B------:R-:W-:Y:S03]  /*7f60*/  IMAD.U32 R2, RZ, RZ, UR63 ;  /* 0x0000003fff027e24 */ /* 0x000fe6000f8e00ff */
[----:B------:R-:W-:Y:S04]  /*7f70*/  UISETP.NE.AND UP0, UPT, UR4, 0x3, UPT ;  /* 0x000000030400788c */ /* 0x000fe8000bf05270 */
[----:B------:R-:W-:Y:S03]  /*7f80*/  USEL UR47, UR4, URZ, UP0 ;  /* 0x000000ff042f7287 */ /* 0x000fe60008000000 */
[----:B------:R-:W-:Y:S05]  /*7f90*/  @P0 LEA R3, R3, UR43, 0x3 ;  /* 0x0000002b03030c11 */ /* 0x000fea000f8e18ff */
[----:B------:R-:W-:Y:S05]  /*7fa0*/  @P0 VIADD R3, R3, 0x48 ;  /* 0x0000004803030836 */ /* 0x000fea0000000000 */
[----:B------:R-:W-:Y:S04]  /*7fb0*/  @P0 PRMT R2, R2, 0x654, R3 ;  /* 0x0000065402020816 */ /* 0x000fe80000000003 */
[----:B------:R2:W-:Y:S03]  /*7fc0*/  @P0 SYNCS.ARRIVE.TRANS64.RED.A1T0 RZ, [R2+URZ], RZ ;  /* 0x000000ff02ff09a7 */ /* 0x0005e600081004ff */
.L_x_119:
[----:B------:R-:W-:Y:S01]  /*7fd0*/  R2UR UR6, R74 ;  /* 0x000000004a0672ca */ /* 0x000fe200000e0000 */
[----:B------:R-:W-:Y:S01]  /*7fe0*/  UIADD3 UR52, UPT, UPT, UR52, 0x2, URZ ;  /* 0x0000000234347890 */ /* 0x000fe2000fffe0ff */
[----:B------:R-:W-:Y:S02]  /*7ff0*/  R2UR UR5, R63 ;  /* 0x000000003f0572ca */ /* 0x000fe400000e0000 */
[----:B------:R-:W-:Y:S02]  /*8000*/  R2UR UR4, R64 ;  /* 0x00000000400472ca */ /* 0x000fe400000e0000 */
[----:B------:R-:W-:Y:S02]  /*8010*/  R2UR UR60, R72 ;  /* 0x00000000483c72ca */ /* 0x000fe400000e0000 */
[----:B------:R-:W-:Y:S02]  /*8020*/  ISETP.NE.AND P0, PT, R66, 0x2, PT ;  /* 0x000000024200780c */ /* 0x000fe40003f05270 */
[----:B------:R-:W-:Y:S02]  /*8030*/  ISETP.NE.AND P1, PT, R0, 0x4, PT ;  /* 0x000000040000780c */ /* 0x000fe40003f25270 */
[----:B--2---:R-:W-:Y:S01]  /*8040*/  SEL R2, RZ, 0x1, P0 ;  /* 0x00000001ff027807 */ /* 0x004fe20000000000 */
[----:B------:R-:W-:Y:S01]  /*8050*/  UISETP.NE.AND UP0, UPT, UR6, URZ, UPT ;  /* 0x000000ff0600728c */ /* 0x000fe2000bf05270 */
[----:B------:R-:W-:Y:S01]  /*8060*/  SEL R3, RZ, 0x1, P1 ;  /* 0x00000001ff037807 */ /* 0x000fe20000800000 */
[----:B------:R-:W-:Y:S01]  /*8070*/  UIADD3 UR27, UPT, UPT, UR36, UR5, URZ ;  /* 0x00000005241b7290 */ /* 0x000fe2000fffe0ff */
[----:B------:R-:W-:Y:S01]  /*8080*/  LOP3.LUT R67, R67, R2, RZ, 0x3c, !PT ;  /* 0x0000000243437212 */ /* 0x000fe200078e3cff */
[----:B------:R-:W-:Y:S01]  /*8090*/  UIADD3 UR25, UPT, UPT, UR37, UR4, URZ ;  /* 0x0000000425197290 */ /* 0x000fe2000fffe0ff */
[----:B------:R-:W-:Y:S02]  /*80a0*/  LOP3.LUT R68, R68, R3, RZ, 0x3c, !PT ;  /* 0x0000000344447212 */ /* 0x000fe400078e3cff */
[----:B------:R-:W-:Y:S02]  /*80b0*/  SEL R66, R66, RZ, P0 ;  /* 0x000000ff42427207 */ /* 0x000fe40000000000 */
[----:B------:R-:W-:Y:S01]  /*80c0*/  SEL R22, R0, RZ, P1 ;  /* 0x000000ff00167207 */ /* 0x000fe20000800000 */
[----:B------:R-:W-:Y:S06]  /*80d0*/  BRA.U UP0, `(.L_x_120) ;  /* 0xffffffd900cc7547 */ /* 0x000fec000b83ffff */
[----:B------:R-:W2:Y:S01]  /*80e0*/  LDCU.64 UR4, c[0x0][0x888] ;  /* 0x00011100ff0477ac */ /* 0x000ea20008000a00 */
[----:B------:R-:W3:Y:S01]  /*80f0*/  LDCU.64 UR6, c[0x0][0x890] ;  /* 0x00011200ff0677ac */ /* 0x000ee20008000a00 */
[----:B--2---:R-:W-:Y:S02]  /*8100*/  ISETP.NE.U32.AND P2, PT, RZ, UR4, PT ;  /* 0x00000004ff007c0c */ /* 0x004fe4000bf45070 */
[----:B---3--:R-:W-:Y:S02]  /*8110*/  ISETP.NE.U32.AND P1, PT, RZ, UR6, PT ;  /* 0x00000006ff007c0c */ /* 0x008fe4000bf25070 */
[----:B------:R-:W-:Y:S02]  /*8120*/  ISETP.NE.AND.EX P2, PT, RZ, UR5, PT, P2 ;  /* 0x00000005ff007c0c */ /* 0x000fe4000bf45320 */
[----:B------:R-:W-:-:S13]  /*8130*/  ISETP.NE.AND.EX P0, PT, RZ, UR7, PT, P1 ;  /* 0x00000007ff007c0c */ /* 0x000fda000bf05310 */
[----:B------:R-:W-:Y:S05]  /*8140*/  @P2 BRA P0, `(.L_x_121) ;  /* 0x00000000003c2947 */ /* 0x000fea0000000000 */
[----:B------:R-:W-:-:S13]  /*8150*/  ISETP.NE.AND.EX P1, PT, RZ, UR7, PT, P1 ;  /* 0x00000007ff007c0c */ /* 0x000fda000bf25310 */
[----:B------:R-:W-:Y:S05]  /*8160*/  @P1 BRA `(.L_x_122) ;  /* 0x00000000000c1947 */ /* 0x000fea0003800000 */
[----:B------:R-:W-:-:S13]  /*8170*/  FSETP.NEU.AND P0, PT, R27, RZ, PT ;  /* 0x000000ff1b00720b */ /* 0x000fda0003f0d000 */
[----:B------:R-:W-:Y:S05]  /*8180*/  @!P0 EXIT ;  /* 0x000000000000894d */ /* 0x000fea0003800000 */
[----:B------:R-:W-:Y:S05]  /*8190*/  BRA `(.L_x_121) ;  /* 0x0000000000287947 */ /* 0x000fea0003800000 */
.L_x_122:
[----:B------:R-:W-:Y:S01]  /*81a0*/  ISETP.NE.AND P0, PT, R65, RZ, PT ;  /* 0x000000ff4100720c */ /* 0x000fe20003f05270 */
[----:B------:R-:W-:-:S12]  /*81b0*/  BSSY.RECONVERGENT B0, `(.L_x_121) ;  /* 0x0000008000007945 */ /* 0x000fd80003800200 */
[----:B------:R-:W-:Y:S05]  /*81c0*/  @P0 BRA `(.L_x_123) ;  /* 0x0000000000100947 */ /* 0x000fea0003800000 */
[----:B------:R-:W-:-:S04]  /*81d0*/  ISETP.NE.U32.AND P0, PT, RZ, UR4, PT ;  /* 0x00000004ff007c0c */ /* 0x000fc8000bf05070 */
[----:B------:R-:W-:-:S13]  /*81e0*/  ISETP.NE.AND.EX P0, PT, RZ, UR5, PT, P0 ;  /* 0x00000005ff007c0c */ /* 0x000fda000bf05300 */
[----:B------:R-:W-:Y:S05]  /*81f0*/  @!P0 EXIT ;  /* 0x000000000000894d */ /* 0x000fea0003800000 */
[----:B------:R-:W-:Y:S05]  /*8200*/  BRA `(.L_x_124) ;  /* 0x0000000000087947 */ /* 0x000fea0003800000 */
.L_x_123:
[----:B------:R-:W-:-:S13]  /*8210*/  FSETP.NEU.AND P0, PT, R27, RZ, PT ;  /* 0x000000ff1b00720b */ /* 0x000fda0003f0d000 */
[----:B------:R-:W-:Y:S05]  /*8220*/  @!P0 EXIT ;  /* 0x000000000000894d */ /* 0x000fea0003800000 */
.L_x_124:
[----:B------:R-:W-:Y:S05]  /*8230*/  BSYNC.RECONVERGENT B0 ;  /* 0x0000000000007941 */ /* 0x000fea0003800200 */
.L_x_121:
[----:B------:R-:W-:Y:S01]  /*8240*/  ULEA UR6, UR47, UR43, 0x3 ;  /* 0x0000002b2f067291 */ /* 0x000fe2000f8e18ff */
[----:B------:R-:W-:-:S04]  /*8250*/  DEPBAR.LE SB0, 0x0 ;  /* 0x000080000000791a */ /* 0x000fc80000000000 */
[----:B------:R-:W-:-:S04]  /*8260*/  UIADD3 UR6, UPT, UPT, UR6, 0x48, URZ ;  /* 0x0000004806067890 */ /* 0x000fc8000fffe0ff */
[----:B------:R-:W-:-:S09]  /*8270*/  UPRMT UR6, UR63, 0x654, UR6 ;  /* 0x000006543f067896 */ /* 0x000fd20008000006 */
[----:B------:R-:W-:Y:S01]  /*8280*/  SYNCS.ARRIVE.TRANS64.RED.A1T0 RZ, [UR6], RZ ;  /* 0x000000ffffff79a7 */ /* 0x000fe20008100406 */
[----:B------:R-:W-:Y:S05]  /*8290*/  EXIT ;  /* 0x000000000000794d */ /* 0x000fea0003800000 */
.L_x_24:
[----:B--2---:R2:W3:Y:S02]  /*82a0*/  SYNCS.PHASECHK.TRANS64.TRYWAIT P0, [R3+URZ+0xe0], R2 ;  /* 0x0000e002030075a7 */ /* 0x0044e400080011ff */
[----:B---3--:R-:W-:Y:S05]  /*82b0*/  @!P0 NANOSLEEP.SYNCS 0x989680 ;  /* 0x009896800000895d */ /* 0x008fea0003900000 */
[----:B------:R-:W3:Y:S02]  /*82c0*/  @!P0 SYNCS.PHASECHK.TRANS64 P0, [R3+URZ+0xe0], R2 ;  /* 0x0000e002030085a7 */ /* 0x000ee400080010ff */
[----:B---3--:R-:W-:Y:S05]  /*82d0*/  @!P0 BRA `(.L_x_24) ;  /* 0xfffffffc00f08947 */ /* 0x008fea000383ffff */
[----:B------:R-:W-:Y:S05]  /*82e0*/  BRA `(.L_x_125) ;  /* 0xffffff9400e87947 */ /* 0x000fea000383ffff */
.L_x_27:
[----:B-1----:R-:W-:-:S07]  /*82f0*/  MOV R0, UR57 ;  /* 0x0000003900007c02 */ /* 0x002fce0008000f00 */
.L_x_126:
[----:B-1----:R1:W2:Y:S02]  /*8300*/  SYNCS.PHASECHK.TRANS64.TRYWAIT P0, [R0+URZ+0x18], R3 ;  /* 0x00001803000075a7 */ /* 0x0022a400080011ff */
[----:B--2---:R-:W-:Y:S05]  /*8310*/  @!P0 NANOSLEEP.SYNCS 0x989680 ;  /* 0x009896800000895d */ /* 0x004fea0003900000 */
[----:B------:R-:W2:Y:S02]  /*8320*/  @!P0 SYNCS.PHASECHK.TRANS64 P0, [R0+URZ+0x18], R3 ;  /* 0x00001803000085a7 */ /* 0x000ea400080010ff */
[----:B--2---:R-:W-:Y:S05]  /*8330*/  @!P0 BRA `(.L_x_126) ;  /* 0xfffffffc00f08947 */ /* 0x004fea000383ffff */
[----:B------:R-:W-:Y:S05]  /*8340*/  BRA `(.L_x_26) ;  /* 0xffffff9800347947 */ /* 0x000fea000383ffff */
.L_x_36:
[----:B-1----:R-:W-:-:S07]  /*8350*/  MOV R0, UR57 ;  /* 0x0000003900007c02 */ /* 0x002fce0008000f00 */
.L_x_127:
[----:B-1----:R1:W2:Y:S02]  /*8360*/  SYNCS.PHASECHK.TRANS64.TRYWAIT P0, [R0+URZ+0x18], R3 ;  /* 0x00001803000075a7 */ /* 0x0022a400080011ff */
[----:B--2---:R-:W-:Y:S05]  /*8370*/  @!P0 NANOSLEEP.SYNCS 0x989680 ;  /* 0x009896800000895d */ /* 0x004fea0003900000 */
[----:B------:R-:W2:Y:S02]  /*8380*/  @!P0 SYNCS.PHASECHK.TRANS64 P0, [R0+URZ+0x18], R3 ;  /* 0x00001803000085a7 */ /* 0x000ea400080010ff */
[----:B--2---:R-:W-:Y:S05]  /*8390*/  @!P0 BRA `(.L_x_127) ;  /* 0xfffffffc00f08947 */ /* 0x004fea000383ffff */
[----:B------:R-:W-:Y:S05]  /*83a0*/  BRA `(.L_x_35) ;  /* 0xffffff9c00987947 */ /* 0x000fea000383ffff */
.L_x_43:
[----:B-1----:R1:W4:Y:S02]  /*83b0*/  SYNCS.PHASECHK.TRANS64.TRYWAIT P0, [R3+URZ+0x70], R0 ;  /* 0x00007000030075a7 */ /* 0x00232400080011ff */
[----:B----4-:R-:W-:Y:S05]  /*83c0*/  @!P0 NANOSLEEP.SYNCS 0x989680 ;  /* 0x009896800000895d */ /* 0x010fea0003900000 */
[----:B------:R-:W4:Y:S02]  /*83d0*/  @!P0 SYNCS.PHASECHK.TRANS64 P0, [R3+URZ+0x70], R0 ;  /* 0x00007000030085a7 */ /* 0x000f2400080010ff */
[----:B----4-:R-:W-:Y:S05]  /*83e0*/  @!P0 BRA `(.L_x_43) ;  /* 0xfffffffc00f08947 */ /* 0x010fea000383ffff */
[----:B------:R-:W-:Y:S05]  /*83f0*/  BRA `(.L_x_128) ;  /* 0xffffffa000dc7947 */ /* 0x000fea000383ffff */
.L_x_47:
[----:B-1----:R-:W-:-:S07]  /*8400*/  MOV R0, UR4 ;  /* 0x0000000400007c02 */ /* 0x002fce0008000f00 */
.L_x_129:
[----:B-1----:R1:W2:Y:S02]  /*8410*/  SYNCS.PHASECHK.TRANS64.TRYWAIT P0, [R0+URZ], R3 ;  /* 0x00000003000075a7 */ /* 0x0022a400080011ff */
[----:B--2---:R-:W-:Y:S05]  /*8420*/  @!P0 NANOSLEEP.SYNCS 0x989680 ;  /* 0x009896800000895d */ /* 0x004fea0003900000 */
[----:B------:R-:W2:Y:S02]  /*8430*/  @!P0 SYNCS.PHASECHK.TRANS64 P0, [R0+URZ], R3 ;  /* 0x00000003000085a7 */ /* 0x000ea400080010ff */
[----:B--2---:R-:W-:Y:S05]  /*8440*/  @!P0 BRA `(.L_x_129) ;  /* 0xfffffffc00f08947 */ /* 0x004fea000383ffff */
[----:B------:R-:W-:Y:S05]  /*8450*/  BRA `(.L_x_130) ;  /* 0xffffffa800887947 */ /* 0x000fea000383ffff */
.L_x_48:
[----:B------:R-:W-:-:S07]  /*8460*/  MOV R0, UR5 ;  /* 0x0000000500007c02 */ /* 0x000fce0008000f00 */
.L_x_131:
[----:B-1----:R1:W2:Y:S02]  /*8470*/  SYNCS.PHASECHK.TRANS64.TRYWAIT P0, [R0+URZ], R3 ;  /* 0x00000003000075a7 */ /* 0x0022a400080011ff */
[----:B--2---:R-:W-:Y:S05]  /*8480*/  @!P0 NANOSLEEP.SYNCS 0x989680 ;  /* 0x009896800000895d */ /* 0x004fea0003900000 */
[----:B------:R-:W2:Y:S02]  /*8490*/  @!P0 SYNCS.PHASECHK.TRANS64 P0, [R0+URZ], R3 ;  /* 0x00000003000085a7 */ /* 0x000ea400080010ff */
[----:B--2---:R-:W-:Y:S05]  /*84a0*/  @!P0 BRA `(.L_x_131) ;  /* 0xfffffffc00f08947 */ /* 0x004fea000383ffff */
[----:B------:R-:W-:Y:S05]  /*84b0*/  BRA `(.L_x_132) ;  /* 0xffffffa800947947 */ /* 0x000fea000383ffff */
.L_x_51:
[----:B--2---:R2:W3:Y:S02]  /*84c0*/  SYNCS.PHASECHK.TRANS64.TRYWAIT P0, [R2+URZ+0xd0], R5 ;  /* 0x0000d005020075a7 */ /* 0x0044e400080011ff */
[----:B---3--:R-:W-:Y:S05]  /*84d0*/  @!P0 NANOSLEEP.SYNCS 0x989680 ;  /* 0x009896800000895d */ /* 0x008fea0003900000 */
[----:B------:R-:W3:Y:S02]  /*84e0*/  @!P0 SYNCS.PHASECHK.TRANS64 P0, [R2+URZ+0xd0], R5 ;  /* 0x0000d005020085a7 */ /* 0x000ee400080010ff */
[----:B---3--:R-:W-:Y:S05]  /*84f0*/  @!P0 BRA `(.L_x_51) ;  /* 0xfffffffc00f08947 */ /* 0x008fea000383ffff */
[----:B------:R-:W-:Y:S05]  /*8500*/  BRA `(.L_x_133) ;  /* 0xffffffa800f07947 */ /* 0x000fea000383ffff */
.L_x_52:
[----:B------:R-:W-:-:S07]  /*8510*/  MOV R2, UR4 ;  /* 0x0000000400027c02 */ /* 0x000fce0008000f00 */
.L_x_134:
[----:B--2---:R2:W3:Y:S02]  /*8520*/  SYNCS.PHASECHK.TRANS64.TRYWAIT P0, [R2+URZ+0x80], R5 ;  /* 0x00008005020075a7 */ /* 0x0044e400080011ff */
[----:B---3--:R-:W-:Y:S05]  /*8530*/  @!P0 NANOSLEEP.SYNCS 0x989680 ;  /* 0x009896800000895d */ /* 0x008fea0003900000 */
[----:B------:R-:W3:Y:S02]  /*8540*/  @!P0 SYNCS.PHASECHK.TRANS64 P0, [R2+URZ+0x80], R5 ;  /* 0x00008005020085a7 */ /* 0x000ee400080010ff */
[----:B---3--:R-:W-:Y:S05]  /*8550*/  @!P0 BRA `(.L_x_134) ;  /* 0xfffffffc00f08947 */ /* 0x008fea000383ffff */
[----:B------:R-:W-:Y:S05]  /*8560*/  BRA `(.L_x_135) ;  /* 0xffffffac00007947 */ /* 0x000fea000383ffff */
.L_x_53:
[----:B--2---:R2:W3:Y:S02]  /*8570*/  SYNCS.PHASECHK.TRANS64.TRYWAIT P1, [R2+URZ+0x70], R5 ;  /* 0x00007005020075a7 */ /* 0x0044e400080211ff */
[----:B---3--:R-:W-:Y:S05]  /*8580*/  @!P1 NANOSLEEP.SYNCS 0x989680 ;  /* 0x009896800000995d */ /* 0x008fea0003900000 */
[----:B------:R-:W3:Y:S02]  /*8590*/  @!P1 SYNCS.PHASECHK.TRANS64 P1, [R2+URZ+0x70], R5 ;  /* 0x00007005020095a7 */ /* 0x000ee400080210ff */
[----:B---3--:R-:W-:Y:S05]  /*85a0*/  @!P1 BRA `(.L_x_53) ;  /* 0xfffffffc00f09947 */ /* 0x008fea000383ffff */
[----:B------:R-:W-:Y:S05]  /*85b0*/  BRA `(.L_x_136) ;  /* 0xffffffac00307947 */ /* 0x000fea000383ffff */
.L_x_56:
[----:B------:R-:W-:-:S07]  /*85c0*/  MOV R0, UR4 ;  /* 0x0000000400007c02 */ /* 0x000fce0008000f00 */
.L_x_137:
[----:B--2---:R2:W3:Y:S02]  /*85d0*/  SYNCS.PHASECHK.TRANS64.TRYWAIT P0, [R0+URZ+0x80], R3 ;  /* 0x00008003000075a7 */ /* 0x0044e400080011ff */
[----:B---3--:R-:W-:Y:S05]  /*85e0*/  @!P0 NANOSLEEP.SYNCS 0x989680 ;  /* 0x009896800000895d */ /* 0x008fea0003900000 */
[----:B------:R-:W3:Y:S02]  /*85f0*/  @!P0 SYNCS.PHASECHK.TRANS64 P0, [R0+URZ+0x80], R3 ;  /* 0x00008003000085a7 */ /* 0x000ee400080010ff */
[----:B---3--:R-:W-:Y:S05]  /*8600*/  @!P0 BRA `(.L_x_137) ;  /* 0xfffffffc00f08947 */ /* 0x008fea000383ffff */
[----:B------:R-:W-:Y:S05]  /*8610*/  BRA `(.L_x_55) ;  /* 0xffffffac00847947 */ /* 0x000fea000383ffff */
.L_x_63:
[----:B-1----:R1:W2:Y:S02]  /*8620*/  SYNCS.PHASECHK.TRANS64.TRYWAIT P1, [R0+URZ+0x70], R5 ;  /* 0x00007005000075a7 */ /* 0x0022a400080211ff */
[----:B--2---:R-:W-:Y:S05]  /*8630*/  @!P1 NANOSLEEP.SYNCS 0x989680 ;  /* 0x009896800000995d */ /* 0x004fea0003900000 */
[----:B------:R-:W2:Y:S02]  /*8640*/  @!P1 SYNCS.PHASECHK.TRANS64 P1, [R0+URZ+0x70], R5 ;  /* 0x00007005000095a7 */ /* 0x000ea400080210ff */
[----:B--2---:R-:W-:Y:S05]  /*8650*/  @!P1 BRA `(.L_x_63) ;  /* 0xfffffffc00f09947 */ /* 0x004fea000383ffff */
[----:B------:R-:W-:Y:S05]  /*8660*/  BRA `(.L_x_138) ;  /* 0xffffffb000ec7947 */ /* 0x000fea000383ffff */
.L_x_64:
[----:B------:R-:W-:-:S13]  /*8670*/  R2UR UR4, R13 ;  /* 0x000000000d0472ca */ /* 0x000fda00000e0000 */
[----:B------:R-:W-:-:S07]  /*8680*/  MOV R3, UR4 ;  /* 0x0000000400037c02 */ /* 0x000fce0008000f00 */
.L_x_139:
[----:B-1----:R1:W2:Y:S02]  /*8690*/  SYNCS.PHASECHK.TRANS64.TRYWAIT P0, [R3+URZ+0xb0], R0 ;  /* 0x0000b000030075a7 */ /* 0x0022a400080011ff */
[----:B--2---:R-:W-:Y:S05]  /*86a0*/  @!P0 NANOSLEEP.SYNCS 0x989680 ;  /* 0x009896800000895d */ /* 0x004fea0003900000 */
[----:B------:R-:W2:Y:S02]  /*86b0*/  @!P0 SYNCS.PHASECHK.TRANS64 P0, [R3+URZ+0xb0], R0 ;  /* 0x0000b000030085a7 */ /* 0x000ea400080010ff */
[----:B--2---:R-:W-:Y:S05]  /*86c0*/  @!P0 BRA `(.L_x_139) ;  /* 0xfffffffc00f08947 */ /* 0x004fea000383ffff */
[----:B------:R-:W-:Y:S05]  /*86d0*/  BRA `(.L_x_140) ;  /* 0xffffffb400407947 */ /* 0x000fea000383ffff */
.L_x_67:
[----:B------:R-:W-:Y:S07]  /*86e0*/  MOV R0, UR5 ;  /* 0x0000000500007c02 */ /* 0x000fee0008000f00 */
.L_x_141:
[----:B-1----:R1:W2:Y:S02]  /*86f0*/  SYNCS.PHASECHK.TRANS64.TRYWAIT P0, [R0+URZ], R3 ;  /* 0x00000003000075a7 */ /* 0x0022a400080011ff */
[----:B--2---:R-:W-:Y:S05]  /*8700*/  @!P0 NANOSLEEP.SYNCS 0x989680 ;  /* 0x009896800000895d */ /* 0x004fea0003900000 */
[----:B------:R-:W2:Y:S02]  /*8710*/  @!P0 SYNCS.PHASECHK.TRANS64 P0, [R0+URZ], R3 ;  /* 0x00000003000085a7 */ /* 0x000ea400080010ff */
[----:B--2---:R-:W-:Y:S05]  /*8720*/  @!P0 BRA `(.L_x_141) ;  /* 0xfffffffc00f08947 */ /* 0x004fea000383ffff */
[----:B------:R-:W-:Y:S05]  /*8730*/  BRA `(.L_x_66) ;  /* 0xffffffb4005c7947 */ /* 0x000fea000383ffff */
.L_x_70:
[----:B------:R-:W-:-:S07]  /*8740*/  MOV R0, UR4 ;  /* 0x0000000400007c02 */ /* 0x000fce0008000f00 */
.L_x_142:
[----:B--2---:R2:W3:Y:S02]  /*8750*/  SYNCS.PHASECHK.TRANS64.TRYWAIT P0, [R0+URZ], R3 ;  /* 0x00000003000075a7 */ /* 0x0044e400080011ff */
[----:B---3--:R-:W-:Y:S05]  /*8760*/  @!P0 NANOSLEEP.SYNCS 0x989680 ;  /* 0x009896800000895d */ /* 0x008fea0003900000 */
[----:B------:R-:W3:Y:S02]  /*8770*/  @!P0 SYNCS.PHASECHK.TRANS64 P0, [R0+URZ], R3 ;  /* 0x00000003000085a7 */ /* 0x000ee400080010ff */
[----:B---3--:R-:W-:Y:S05]  /*8780*/  @!P0 BRA `(.L_x_142) ;  /* 0xfffffffc00f08947 */ /* 0x008fea000383ffff */
[----:B------:R-:W-:Y:S05]  /*8790*/  BRA `(.L_x_143) ;  /* 0xffffffbc00687947 */ /* 0x000fea000383ffff */
.L_x_71:
[----:B------:R-:W-:-:S07]  /*87a0*/  MOV R0, UR5 ;  /* 0x0000000500007c02 */ /* 0x000fce0008000f00 */
.L_x_144:
[----:B-1----:R1:W2:Y:S02]  /*87b0*/  SYNCS.PHASECHK.TRANS64.TRYWAIT P0, [R0+URZ], R3 ;  /* 0x00000003000075a7 */ /* 0x0022a400080011ff */
[----:B--2---:R-:W-:Y:S05]  /*87c0*/  @!P0 NANOSLEEP.SYNCS 0x989680 ;  /* 0x009896800000895d */ /* 0x004fea0003900000 */
[----:B------:R-:W2:Y:S02]  /*87d0*/  @!P0 SYNCS.PHASECHK.TRANS64 P0, [R0+URZ], R3 ;  /* 0x00000003000085a7 */ /* 0x000ea400080010ff */
[----:B--2---:R-:W-:Y:S05]  /*87e0*/  @!P0 BRA `(.L_x_144) ;  /* 0xfffffffc00f08947 */ /* 0x004fea000383ffff */
[----:B------:R-:W-:Y:S05]  /*87f0*/  BRA `(.L_x_145) ;  /* 0xffffffbc00747947 */ /* 0x000fea000383ffff */
.L_x_72:
[----:B------:R-:W-:-:S07]  /*8800*/  MOV R0, UR5 ;  /* 0x0000000500007c02 */ /* 0x000fce0008000f00 */
.L_x_146:
[----:B-1----:R1:W2:Y:S02]  /*8810*/  SYNCS.PHASECHK.TRANS64.TRYWAIT P0, [R0+URZ], R3 ;  /* 0x00000003000075a7 */ /* 0x0022a400080011ff */
[----:B--2---:R-:W-:Y:S05]  /*8820*/  @!P0 NANOSLEEP.SYNCS 0x989680 ;  /* 0x009896800000895d */ /* 0x004fea0003900000 */
[----:B------:R-:W2:Y:S02]  /*8830*/  @!P0 SYNCS.PHASECHK.TRANS64 P0, [R0+URZ], R3 ;  /* 0x00000003000085a7 */ /* 0x000ea400080010ff */
[----:B--2---:R-:W-:Y:S05]  /*8840*/  @!P0 BRA `(.L_x_146) ;  /* 0xfffffffc00f08947 */ /* 0x004fea000383ffff */
[----:B------:R-:W-:Y:S05]  /*8850*/  BRA `(.L_x_147) ;  /* 0xffffffbc00807947 */ /* 0x000fea000383ffff */
.L_x_73:
[----:B------:R-:W-:-:S07]  /*8860*/  MOV R0, UR4 ;  /* 0x0000000400007c02 */ /* 0x000fce0008000f00 */
.L_x_148:
[----:B-1----:R1:W2:Y:S02]  /*8870*/  SYNCS.PHASECHK.TRANS64.TRYWAIT P0, [R0+URZ], R3 ;  /* 0x00000003000075a7 */ /* 0x0022a400080011ff */
[----:B--2---:R-:W-:Y:S05]  /*8880*/  @!P0 NANOSLEEP.SYNCS 0x989680 ;  /* 0x009896800000895d */ /* 0x004fea0003900000 */
[----:B------:R-:W2:Y:S02]  /*8890*/  @!P0 SYNCS.PHASECHK.TRANS64 P0, [R0+URZ], R3 ;  /* 0x00000003000085a7 */ /* 0x000ea400080010ff */
[----:B--2---:R-:W-:Y:S05]  /*88a0*/  @!P0 BRA `(.L_x_148) ;  /* 0xfffffffc00f08947 */ /* 0x004fea000383ffff */
[----:B------:R-:W-:Y:S05]  /*88b0*/  BRA `(.L_x_149) ;  /* 0xffffffbc008c7947 */ /* 0x000fea000383ffff */
.L_x_78:
[----:B---3--:R3:W4:Y:S02]  /*88c0*/  SYNCS.PHASECHK.TRANS64.TRYWAIT P0, [R12+URZ+0x70], R9 ;  /* 0x000070090c0075a7 */ /* 0x00872400080011ff */
[----:B----4-:R-:W-:Y:S05]  /*88d0*/  @!P0 NANOSLEEP.SYNCS 0x989680 ;  /* 0x009896800000895d */ /* 0x010fea0003900000 */
[----:B------:R-:W4:Y:S02]  /*88e0*/  @!P0 SYNCS.PHASECHK.TRANS64 P0, [R12+URZ+0x70], R9 ;  /* 0x000070090c0085a7 */ /* 0x000f2400080010ff */
[----:B----4-:R-:W-:Y:S05]  /*88f0*/  @!P0 BRA `(.L_x_78) ;  /* 0xfffffffc00f08947 */ /* 0x010fea000383ffff */
[----:B------:R-:W-:Y:S05]  /*8900*/  BRA `(.L_x_150) ;  /* 0xffffffc000a07947 */ /* 0x000fea000383ffff */
.L_x_81:
[----:B------:R-:W-:Y:S07]  /*8910*/  MOV R0, UR24 ;  /* 0x0000001800007c02 */ /* 0x000fee0008000f00 */
.L_x_151:
[----:B-1----:R1:W3:Y:S02]  /*8920*/  SYNCS.PHASECHK.TRANS64.TRYWAIT P2, [R0+URZ+0x68], R9 ;  /* 0x00006809000075a7 */ /* 0x0022e400080411ff */
[----:B---3--:R-:W-:Y:S05]  /*8930*/  @!P2 NANOSLEEP.SYNCS 0x989680 ;  /* 0x009896800000a95d */ /* 0x008fea0003900000 */
[----:B------:R-:W3:Y:S02]  /*8940*/  @!P2 SYNCS.PHASECHK.TRANS64 P2, [R0+URZ+0x68], R9 ;  /* 0x000068090000a5a7 */ /* 0x000ee400080410ff */
[----:B---3--:R-:W-:Y:S05]  /*8950*/  @!P2 BRA `(.L_x_151) ;  /* 0xfffffffc00f0a947 */ /* 0x008fea000383ffff */
[----:B------:R-:W-:Y:S05]  /*8960*/  BRA `(.L_x_80) ;  /* 0xffffffc800047947 */ /* 0x000fea000383ffff */
.L_x_84:
[----:B---3--:R-:W-:Y:S07]  /*8970*/  MOV R0, UR4 ;  /* 0x0000000400007c02 */ /* 0x008fee0008000f00 */
.L_x_152:
[----:B-1----:R1:W3:Y:S02]  /*8980*/  SYNCS.PHASECHK.TRANS64.TRYWAIT P0, [R0+URZ+0x48], R9 ;  /* 0x00004809000075a7 */ /* 0x0022e400080011ff */
[----:B---3--:R-:W-:Y:S05]  /*8990*/  @!P0 NANOSLEEP.SYNCS 0x989680 ;  /* 0x009896800000895d */ /* 0x008fea0003900000 */
[----:B------:R-:W3:Y:S02]  /*89a0*/  @!P0 SYNCS.PHASECHK.TRANS64 P0, [R0+URZ+0x48], R9 ;  /* 0x00004809000085a7 */ /* 0x000ee400080010ff */
[----:B---3--:R-:W-:Y:S05]  /*89b0*/  @!P0 BRA `(.L_x_152) ;  /* 0xfffffffc00f08947 */ /* 0x008fea000383ffff */
[----:B------:R-:W-:Y:S05]  /*89c0*/  BRA `(.L_x_153) ;  /* 0xffffffc800647947 */ /* 0x000fea000383ffff */
.L_x_85:
[----:B------:R-:W-:Y:S07]  /*89d0*/  MOV R9, UR5 ;  /* 0x0000000500097c02 */ /* 0x000fee0008000f00 */
.L_x_154:
[----:B-1----:R1:W3:Y:S02]  /*89e0*/  SYNCS.PHASECHK.TRANS64.TRYWAIT P0, [R9+URZ+0x48], R0 ;  /* 0x00004800090075a7 */ /* 0x0022e400080011ff */
[----:B---3--:R-:W-:Y:S05]  /*89f0*/  @!P0 NANOSLEEP.SYNCS 0x989680 ;  /* 0x009896800000895d */ /* 0x008fea0003900000 */
[----:B------:R-:W3:Y:S02]  /*8a00*/  @!P0 SYNCS.PHASECHK.TRANS64 P0, [R9+URZ+0x48], R0 ;  /* 0x00004800090085a7 */ /* 0x000ee400080010ff */
[----:B---3--:R-:W-:Y:S05]  /*8a10*/  @!P0 BRA `(.L_x_154) ;  /* 0xfffffffc00f08947 */ /* 0x008fea000383ffff */
[----:B------:R-:W-:Y:S05]  /*8a20*/  BRA `(.L_x_155) ;  /* 0xffffffc800c07947 */ /* 0x000fea000383ffff */
.L_x_87:
[----:B------:R-:W-:-:S07]  /*8a30*/  MOV R0, UR4 ;  /* 0x0000000400007c02 */ /* 0x000fce0008000f00 */
.L_x_156:
[----:B-1----:R1:W4:Y:S02]  /*8a40*/  SYNCS.PHASECHK.TRANS64.TRYWAIT P0, [R0+URZ], R3 ;  /* 0x00000003000075a7 */ /* 0x00232400080011ff */
[----:B----4-:R-:W-:Y:S05]  /*8a50*/  @!P0 NANOSLEEP.SYNCS 0x989680 ;  /* 0x009896800000895d */ /* 0x010fea0003900000 */
[----:B------:R-:W4:Y:S02]  /*8a60*/  @!P0 SYNCS.PHASECHK.TRANS64 P0, [R0+URZ], R3 ;  /* 0x00000003000085a7 */ /* 0x000f2400080010ff */
[----:B----4-:R-:W-:Y:S05]  /*8a70*/  @!P0 BRA `(.L_x_156) ;  /* 0xfffffffc00f08947 */ /* 0x010fea000383ffff */
[----:B------:R-:W-:Y:S05]  /*8a80*/  BRA `(.L_x_157) ;  /* 0xffffffcc00507947 */ /* 0x000fea000383ffff */
.L_x_88:
[----:B------:R-:W-:-:S07]  /*8a90*/  MOV R0, UR5 ;  /* 0x0000000500007c02 */ /* 0x000fce0008000f00 */
.L_x_158:
[----:B-1----:R1:W4:Y:S02]  /*8aa0*/  SYNCS.PHASECHK.TRANS64.TRYWAIT P0, [R0+URZ], R3 ;  /* 0x00000003000075a7 */ /* 0x00232400080011ff */
[----:B----4-:R-:W-:Y:S05]  /*8ab0*/  @!P0 NANOSLEEP.SYNCS 0x989680 ;  /* 0x009896800000895d */ /* 0x010fea0003900000 */
[----:B------:R-:W4:Y:S02]  /*8ac0*/  @!P0 SYNCS.PHASECHK.TRANS64 P0, [R0+URZ], R3 ;  /* 0x00000003000085a7 */ /* 0x000f2400080010ff */
[----:B----4-:R-:W-:Y:S05]  /*8ad0*/  @!P0 BRA `(.L_x_158) ;  /* 0xfffffffc00f08947 */ /* 0x010fea000383ffff */
[----:B------:R-:W-:Y:S05]  /*8ae0*/  BRA `(.L_x_159) ;  /* 0xffffffcc005c7947 */ /* 0x000fea000383ffff */
.L_x_90:
[----:B--2---:R2:W4:Y:S02]  /*8af0*/  SYNCS.PHASECHK.TRANS64.TRYWAIT P0, [R0+URZ+0x70], R3 ;  /* 0x00007003000075a7 */ /* 0x00452400080011ff */
[----:B----4-:R-:W-:Y:S05]  /*8b00*/  @!P0 NANOSLEEP.SYNCS 0x989680 ;  /* 0x009896800000895d */ /* 0x010fea0003900000 */
[----:B------:R-:W4:Y:S02]  /*8b10*/  @!P0 SYNCS.PHASECHK.TRANS64 P0, [R0+URZ+0x70], R3 ;  /* 0x00007003000085a7 */ /* 0x000f2400080010ff */
[----:B----4-:R-:W-:Y:S05]  /*8b20*/  @!P0 BRA `(.L_x_90) ;  /* 0xfffffffc00f08947 */ /* 0x010fea000383ffff */
[----:B------:R-:W-:Y:S05]  /*8b30*/  BRA `(.L_x_160) ;  /* 0xffffffd000487947 */ /* 0x000fea000383ffff */
.L_x_100:
[----:B-1----:R1:W2:Y:S02]  /*8b40*/  SYNCS.PHASECHK.TRANS64.TRYWAIT P0, [R2+URZ+0x30], R7 ;  /* 0x00003007020075a7 */ /* 0x0022a400080011ff */
[----:B--2---:R-:W-:Y:S05]  /*8b50*/  @!P0 NANOSLEEP.SYNCS 0x989680 ;  /* 0x009896800000895d */ /* 0x004fea0003900000 */
[----:B------:R-:W2:Y:S02]  /*8b60*/  @!P0 SYNCS.PHASECHK.TRANS64 P0, [R2+URZ+0x30], R7 ;  /* 0x00003007020085a7 */ /* 0x000ea400080010ff */
[----:B--2---:R-:W-:Y:S05]  /*8b70*/  @!P0 BRA `(.L_x_100) ;  /* 0xfffffffc00f08947 */ /* 0x004fea000383ffff */
[----:B------:R-:W-:Y:S05]  /*8b80*/  BRA `(.L_x_99) ;  /* 0xffffffdc00ac7947 */ /* 0x000fea000383ffff */
.L_x_102:
[----:B--2---:R2:W4:Y:S02]  /*8b90*/  SYNCS.PHASECHK.TRANS64.TRYWAIT P1, [R76+URZ+0x90], R3 ;  /* 0x000090034c0075a7 */ /* 0x00452400080211ff */
[----:B----4-:R-:W-:Y:S05]  /*8ba0*/  @!P1 NANOSLEEP.SYNCS 0x989680 ;  /* 0x009896800000995d */ /* 0x010fea0003900000 */
[----:B------:R-:W4:Y:S02]  /*8bb0*/  @!P1 SYNCS.PHASECHK.TRANS64 P1, [R76+URZ+0x90], R3 ;  /* 0x000090034c0095a7 */ /* 0x000f2400080210ff */
[----:B----4-:R-:W-:Y:S05]  /*8bc0*/  @!P1 BRA `(.L_x_102) ;  /* 0xfffffffc00f09947 */ /* 0x010fea000383ffff */
[----:B------:R-:W-:Y:S05]  /*8bd0*/  BRA `(.L_x_101) ;  /* 0xffffffe000247947 */ /* 0x000fea000383ffff */
.L_x_113:
[----:B-1----:R1:W2:Y:S02]  /*8be0*/  SYNCS.PHASECHK.TRANS64.TRYWAIT P0, [R2+URZ+0x30], R5 ;  /* 0x00003005020075a7 */ /* 0x0022a400080011ff */
[----:B--2---:R-:W-:Y:S05]  /*8bf0*/  @!P0 NANOSLEEP.SYNCS 0x989680 ;  /* 0x009896800000895d */ /* 0x004fea0003900000 */
[----:B------:R-:W2:Y:S02]  /*8c00*/  @!P0 SYNCS.PHASECHK.TRANS64 P0, [R2+URZ+0x30], R5 ;  /* 0x00003005020085a7 */ /* 0x000ea400080010ff */
[----:B--2---:R-:W-:Y:S05]  /*8c10*/  @!P0 BRA `(.L_x_113) ;  /* 0xfffffffc00f08947 */ /* 0x004fea000383ffff */
[----:B------:R-:W-:Y:S05]  /*8c20*/  BRA `(.L_x_112) ;  /* 0xffffffe800707947 */ /* 0x000fea000383ffff */
        .weak           $__internal_0_$__cuda_sm10x_tcgen05_guardrail_trap_col_being_dealloced_not_returned_by_alloc
        .type           $__internal_0_$__cuda_sm10x_tcgen05_guardrail_trap_col_being_dealloced_not_returned_by_alloc,@function
        .size           $__internal_0_$__cuda_sm10x_tcgen05_guardrail_trap_col_being_dealloced_not_returned_by_alloc,($__internal_1_$__cuda_sm10x_tcgen05_guardrail_trap_phase_invalid_during_alloc - $__internal_0_$__cuda_sm10x_tcgen05_guardrail_trap_col_being_dealloced_not_returned_by_alloc)
$__internal_0_$__cuda_sm10x_tcgen05_guardrail_trap_col_being_dealloced_not_returned_by_alloc:
[----:B------:R-:W-:Y:S05]  /*8c30*/  BPT.TRAP 0x1 ;  /* 0x000000040000795c */ /* 0x000fea0000300000 */
[----:B------:R-:W-:-:S04]  /*8c40*/  HFMA2 R3, -RZ, RZ, 0, 0 ;  /* 0x00000000ff037431 */ /* 0x000fc800000001ff */
[----:B------:R-:W-:Y:S05]  /*8c50*/  RET.REL.NODEC R2 `(_ZN7cutlass13device_kernelINS_4gemm6kernel13GemmUniversalIN4cute5tupleIJiiiiEEENS1_10collective13CollectiveMmaINS1_35MainloopSm100TmaUmmaWarpSpecializedILi3ELi2ELi4ENS5_IJNS4_1CILi2EEENSA_ILi4EEENSA_ILi1EEEEEEEENS5_IJNSA_ILi64EEESG_NSA_ILi128EEEEEENS_10tfloat32_tENS5_IJlSD_lEEESJ_SK_NS4_8TiledMMAINS4_8MMA_AtomIJNS4_17SM100_MMA_TF32_SSISJ_SJ_fLi64ELi64ELNS4_4UMMA5MajorE0ELSP_0ELNSO_7ScaleInE0ELSQ_0EEEEEENS4_6LayoutINS5_IJSD_SD_SD_EEENS5_IJNSA_ILi0EEESV_SV_EEEEENS5_IJNS4_10UnderscoreESY_SY_EEEEENS4_23SM90_TMA_LOAD_MULTICASTENS4_14ComposedLayoutINS4_7SwizzleILi3ELi4ELi3EEENS4_18smem_ptr_flag_bitsILi32EEENST_INS5_IJNSA_ILi8EEENSA_ILi32EEEEEENS5_IJS18_SD_EEEEEEEvNS4_8identityES11_S1C_vS1D_EENS_8epilogue10collective18CollectiveEpilogueINS1F_23Sm100TmaWarpSpecializedILi3ELi2ELi16ELb1ELb0EEEJSI_NS5_IJNST_ISG_SD_EENST_IS18_SD_EEEEESJ_SK_SJ_SK_NS1F_6fusion15FusionCallbacksIS1J_NS1N_17LinearCombinationISJ_fSJ_fLNS_15FloatRoundStyleE2EEESI_S1M_JEEENS4_5SM1004TMEM4LOAD26SM100_TMEM_LOAD_16dp128b8xENS4_13SM90_TMA_LOADES1C_NS4_17SM75_U32x4_LDSM_NENS4_14SM90_TMA_STOREES1C_NS4_17SM90_U32x4_STSM_NENS4_39AutoVectorizingCopyWithAssumedAlignmentILi128EEEEEEvvEEEEvNT_6ParamsE) ;  /* 0xffffff7002e87950 */ /* 0x000fea0003c3ffff */
        .weak           $__internal_1_$__cuda_sm10x_tcgen05_guardrail_trap_phase_invalid_during_alloc
        .type           $__internal_1_$__cuda_sm10x_tcgen05_guardrail_trap_phase_invalid_during_alloc,@function
        .size           $__internal_1_$__cuda_sm10x_tcgen05_guardrail_trap_phase_invalid_during_alloc,($__internal_2_$__cuda_sm10x_tcgen05_guardrail_trap_unallocated_columns_being_dealloced - $__internal_1_$__cuda_sm10x_tcgen05_guardrail_trap_phase_invalid_during_alloc)
$__internal_1_$__cuda_sm10x_tcgen05_guardrail_trap_phase_invalid_during_alloc:
[----:B------:R-:W-:Y:S05]  /*8c60*/  BPT.TRAP 0x1 ;  /* 0x000000040000795c */ /* 0x000fea0000300000 */
[----:B------:R-:W-:-:S04]  /*8c70*/  MOV R5, 0x0 ;  /* 0x0000000000057802 */ /* 0x000fc80000000f00 */
[----:B------:R-:W-:Y:S05]  /*8c80*/  RET.REL.NODEC R4 `(_ZN7cutlass13device_kernelINS_4gemm6kernel13GemmUniversalIN4cute5tupleIJiiiiEEENS1_10collective13CollectiveMmaINS1_35MainloopSm100TmaUmmaWarpSpecializedILi3ELi2ELi4ENS5_IJNS4_1CILi2EEENSA_ILi4EEENSA_ILi1EEEEEEEENS5_IJNSA_ILi64EEESG_NSA_ILi128EEEEEENS_10tfloat32_tENS5_IJlSD_lEEESJ_SK_NS4_8TiledMMAINS4_8MMA_AtomIJNS4_17SM100_MMA_TF32_SSISJ_SJ_fLi64ELi64ELNS4_4UMMA5MajorE0ELSP_0ELNSO_7ScaleInE0ELSQ_0EEEEEENS4_6LayoutINS5_IJSD_SD_SD_EEENS5_IJNSA_ILi0EEESV_SV_EEEEENS5_IJNS4_10UnderscoreESY_SY_EEEEENS4_23SM90_TMA_LOAD_MULTICASTENS4_14ComposedLayoutINS4_7SwizzleILi3ELi4ELi3EEENS4_18smem_ptr_flag_bitsILi32EEENST_INS5_IJNSA_ILi8EEENSA_ILi32EEEEEENS5_IJS18_SD_EEEEEEEvNS4_8identityES11_S1C_vS1D_EENS_8epilogue10collective18CollectiveEpilogueINS1F_23Sm100TmaWarpSpecializedILi3ELi2ELi16ELb1ELb0EEEJSI_NS5_IJNST_ISG_SD_EENST_IS18_SD_EEEEESJ_SK_SJ_SK_NS1F_6fusion15FusionCallbacksIS1J_NS1N_17LinearCombinationISJ_fSJ_fLNS_15FloatRoundStyleE2EEESI_S1M_JEEENS4_5SM1004TMEM4LOAD26SM100_TMEM_LOAD_16dp128b8xENS4_13SM90_TMA_LOADES1C_NS4_17SM75_U32x4_LDSM_NENS4_14SM90_TMA_STOREES1C_NS4_17SM90_U32x4_STSM_NENS4_39AutoVectorizingCopyWithAssumedAlignmentILi128EEEEEEvvEEEEvNT_6ParamsE) ;  /* 0xffffff7004dc7950 */ /* 0x000fea0003c3ffff */
        .weak           $__internal_2_$__cuda_sm10x_tcgen05_guardrail_trap_unallocated_columns_being_dealloced
        .type           $__internal_2_$__cuda_sm10x_tcgen05_guardrail_trap_unallocated_columns_being_dealloced,@function
        .size           $__internal_2_$__cuda_sm10x_tcgen05_guardrail_trap_unallocated_columns_being_dealloced,(.L_x_162 - $__internal_2_$__cuda_sm10x_tcgen05_guardrail_trap_unallocated_columns_being_dealloced)
$__internal_2_$__cuda_sm10x_tcgen05_guardrail_trap_unallocated_columns_being_dealloced:
[----:B------:R-:W-:Y:S05]  /*8c90*/  BPT.TRAP 0x1 ;  /* 0x000000040000795c */ /* 0x000fea0000300000 */
[----:B------:R-:W-:-:S04]  /*8ca0*/  HFMA2 R3, -RZ, RZ, 0, 0 ;  /* 0x00000000ff037431 */ /* 0x000fc800000001ff */
[----:B------:R-:W-:Y:S05]  /*8cb0*/  RET.REL.NODEC R2 `(_ZN7cutlass13device_kernelINS_4gemm6kernel13GemmUniversalIN4cute5tupleIJiiiiEEENS1_10collective13CollectiveMmaINS1_35MainloopSm100TmaUmmaWarpSpecializedILi3ELi2ELi4ENS5_IJNS4_1CILi2EEENSA_ILi4EEENSA_ILi1EEEEEEEENS5_IJNSA_ILi64EEESG_NSA_ILi128EEEEEENS_10tfloat32_tENS5_IJlSD_lEEESJ_SK_NS4_8TiledMMAINS4_8MMA_AtomIJNS4_17SM100_MMA_TF32_SSISJ_SJ_fLi64ELi64ELNS4_4UMMA5MajorE0ELSP_0ELNSO_7ScaleInE0ELSQ_0EEEEEENS4_6LayoutINS5_IJSD_SD_SD_EEENS5_IJNSA_ILi0EEESV_SV_EEEEENS5_IJNS4_10UnderscoreESY_SY_EEEEENS4_23SM90_TMA_LOAD_MULTICASTENS4_14ComposedLayoutINS4_7SwizzleILi3ELi4ELi3EEENS4_18smem_ptr_flag_bitsILi32EEENST_INS5_IJNSA_ILi8EEENSA_ILi32EEEEEENS5_IJS18_SD_EEEEEEEvNS4_8identityES11_S1C_vS1D_EENS_8epilogue10collective18CollectiveEpilogueINS1F_23Sm100TmaWarpSpecializedILi3ELi2ELi16ELb1ELb0EEEJSI_NS5_IJNST_ISG_SD_EENST_IS18_SD_EEEEESJ_SK_SJ_SK_NS1F_6fusion15FusionCallbacksIS1J_NS1N_17LinearCombinationISJ_fSJ_fLNS_15FloatRoundStyleE2EEESI_S1M_JEEENS4_5SM1004TMEM4LOAD26SM100_TMEM_LOAD_16dp128b8xENS4_13SM90_TMA_LOADES1C_NS4_17SM75_U32x4_LDSM_NENS4_14SM90_TMA_STOREES1C_NS4_17SM90_U32x4_STSM_NENS4_39AutoVectorizingCopyWithAssumedAlignmentILi128EEEEEEvvEEEEvNT_6ParamsE) ;  /* 0xffffff7002d07950 */ /* 0x000fea0003c3ffff */
.L_x_161:
[----:B------:R-:W-:-:S00]  /*8cc0*/  BRA `(.L_x_161) ;  /* 0xfffffffc00fc7947 */ /* 0x000fc0000383ffff */
[----:B------:R-:W-:-:S00]  /*8cd0*/  NOP ;  /* 0x0000000000007918 */ /* 0x000fc00000000000 */
        /* <DEDUP_REMOVED lines=10> */
.L_x_162:


//--------------------- .nv.global.init           --------------------------
	.section	.nv.global.init,"aw",@progbits
.nv.global.init:
	.type		$str$27,@object
	.size		$str$27,($str$28 - $str$27)
$str$27:
        /*0000*/ 	.byte	0x28, 0x61, 0x64, 0x64, 0x72, 0x65, 0x73, 0x73, 0x20, 0x26, 0x20, 0x6d, 0x61, 0x73, 0x6b, 0x29
        /*0010*/ 	.byte	0x20, 0x3d, 0x3d, 0x20, 0x30, 0x00
	.type		$str$28,@object
	.size		$str$28,($str$26 - $str$28)
$str$28:
        /*0016*/ 	.byte	0x2f, 0x74, 0x6d, 0x70, 0x2f, 0x63, 0x75, 0x74, 0x6c, 0x61, 0x73, 0x73, 0x5f, 0x73, 0x77, 0x65
        /*0026*/ 	.byte	0x65, 0x70, 0x5f, 0x73, 0x72, 0x63, 0x2f, 0x69, 0x6e, 0x63, 0x6c, 0x75, 0x64, 0x65, 0x2f, 0x63
        /*0036*/ 	.byte	0x75, 0x74, 0x65, 0x2f, 0x70, 0x6f, 0x69, 0x6e, 0x74, 0x65, 0x72, 0x5f, 0x66, 0x6c, 0x61, 0x67
        /*0046*/ 	.byte	0x67, 0x65, 0x64, 0x2e, 0x68, 0x70, 0x70, 0x00
	.type		$str$26,@object
	.size		$str$26,($str$25 - $str$26)
$str$26:
        /*004e*/ 	.byte	0x2f, 0x74, 0x6d, 0x70, 0x2f, 0x63, 0x75, 0x74, 0x6c, 0x61, 0x73, 0x73, 0x5f, 0x73, 0x77, 0x65
        /*005e*/ 	.byte	0x65, 0x70, 0x5f, 0x73, 0x72, 0x63, 0x2f, 0x69, 0x6e, 0x63, 0x6c, 0x75, 0x64, 0x65, 0x2f, 0x63
        /*006e*/ 	.byte	0x75, 0x74, 0x65, 0x2f, 0x61, 0x74, 0x6f, 0x6d, 0x2f, 0x63, 0x6f, 0x70, 0x79, 0x5f, 0x74, 0x72
        /*007e*/ 	.byte	0x61, 0x69, 0x74, 0x73, 0x5f, 0x73, 0x6d, 0x31, 0x30, 0x30, 0x2e, 0x68, 0x70, 0x70, 0x00
	.type		$str$25,@object
	.size		$str$25,(__unnamed_1 - $str$25)
$str$25:
        /*008d*/ 	.byte	0x28, 0x28, 0x75, 0x69, 0x6e, 0x74, 0x33, 0x32, 0x5f, 0x74, 0x28, 0x74, 0x68, 0x72, 0x65, 0x61
        /*009d*/ 	.byte	0x64, 0x49, 0x64, 0x78, 0x2e, 0x78, 0x29, 0x20, 0x2f, 0x20, 0x33, 0x32, 0x29, 0x20, 0x25, 0x20
        /*00ad*/ 	.byte	0x34, 0x29, 0x20, 0x3d, 0x3d, 0x20, 0x28, 0x28, 0x28, 0x74, 0x6d, 0x65, 0x6d, 0x5f, 0x61, 0x64
        /*00bd*/ 	.byte	0x64, 0x72, 0x20, 0x3e, 0x3e, 0x20, 0x31, 0x36, 0x29, 0x20, 0x2f, 0x20, 0x33, 0x32, 0x29, 0x20
        /*00cd*/ 	.byte	0x25, 0x20, 0x34, 0x29, 0x00
	.type		__unnamed_1,@object
	.size		__unnamed_1,(__unnamed_2 - __unnamed_1)
__unnamed_1:
        /*00d2*/ 	.byte	0x61, 0x75, 0x74, 0x6f, 0x20, 0x63, 0x75, 0x74, 0x65, 0x3a, 0x3a, 0x61, 0x73, 0x5f, 0x70, 0x6f
        /* <DEDUP_REMOVED lines=24> */
        /*0262*/ 	.byte	0x30, 0x34, 0x38, 0x3e, 0x3e, 0x3e, 0x3e, 0x5d, 0x00
	.type		__unnamed_2,@object
	.size		__unnamed_2,(.L_2 - __unnamed_2)
__unnamed_2:
        /* <DEDUP_REMOVED lines=45> */
        /*053b*/ 	.byte	0x3e, 0x3e, 0x3e, 0x5d, 0x00
.L_2:


//--------------------- .nv.shared._ZN7cutlass13device_kernelINS_4gemm6kernel13GemmUniversalIN4cute5tupleIJiiiiEEENS1_10collective13CollectiveMmaINS1_35MainloopSm100TmaUmmaWarpSpecializedILi3ELi2ELi4ENS5_IJNS4_1CILi2EEENSA_ILi4EEENSA_ILi1EEEEEEEENS5_IJNSA_ILi64EEESG_NSA_ILi128EEEEEENS_10tfloat32_tENS5_IJlSD_lEEESJ_SK_NS4_8TiledMMAINS4_8MMA_AtomIJNS4_17SM100_MMA_TF32_SSISJ_SJ_fLi64ELi64ELNS4_4UMMA5MajorE0ELSP_0ELNSO_7ScaleInE0ELSQ_0EEEEEENS4_6LayoutINS5_IJSD_SD_SD_EEENS5_IJNSA_ILi0EEESV_SV_EEEEENS5_IJNS4_10UnderscoreESY_SY_EEEEENS4_23SM90_TMA_LOAD_MULTICASTENS4_14ComposedLayoutINS4_7SwizzleILi3ELi4ELi3EEENS4_18smem_ptr_flag_bitsILi32EEENST_INS5_IJNSA_ILi8EEENSA_ILi32EEEEEENS5_IJS18_SD_EEEEEEEvNS4_8identityES11_S1C_vS1D_EENS_8epilogue10collective18CollectiveEpilogueINS1F_23Sm100TmaWarpSpecializedILi3ELi2ELi16ELb1ELb0EEEJSI_NS5_IJNST_ISG_SD_EENST_IS18_SD_EEEEESJ_SK_SJ_SK_NS1F_6fusion15FusionCallbacksIS1J_NS1N_17LinearCombinationISJ_fSJ_fLNS_15FloatRoundStyleE2EEESI_S1M_JEEENS4_5SM1004TMEM4LOAD26SM100_TMEM_LOAD_16dp128b8xENS4_13SM90_TMA_LOADES1C_NS4_17SM75_U32x4_LDSM_NENS4_14SM90_TMA_STOREES1C_NS4_17SM90_U32x4_STSM_NENS4_39AutoVectorizingCopyWithAssumedAlignmentILi128EEEEEEvvEEEEvNT_6ParamsE --------------------------
	.section	.nv.shared._ZN7cutlass13device_kernelINS_4gemm6kernel13GemmUniversalIN4cute5tupleIJiiiiEEENS1_10collective13CollectiveMmaINS1_35MainloopSm100TmaUmmaWarpSpecializedILi3ELi2ELi4ENS5_IJNS4_1CILi2EEENSA_ILi4EEENSA_ILi1EEEEEEEENS5_IJNSA_ILi64EEESG_NSA_ILi128EEEEEENS_10tfloat32_tENS5_IJlSD_lEEESJ_SK_NS4_8TiledMMAINS4_8MMA_AtomIJNS4_17SM100_MMA_TF32_SSISJ_SJ_fLi64ELi64ELNS4_4UMMA5MajorE0ELSP_0ELNSO_7ScaleInE0ELSQ_0EEEEEENS4_6LayoutINS5_IJSD_SD_SD_EEENS5_IJNSA_ILi0EEESV_SV_EEEEENS5_IJNS4_10UnderscoreESY_SY_EEEEENS4_23SM90_TMA_LOAD_MULTICASTENS4_14ComposedLayoutINS4_7SwizzleILi3ELi4ELi3EEENS4_18smem_ptr_flag_bitsILi32EEENST_INS5_IJNSA_ILi8EEENSA_ILi32EEEEEENS5_IJS18_SD_EEEEEEEvNS4_8identityES11_S1C_vS1D_EENS_8epilogue10collective18CollectiveEpilogueINS1F_23Sm100TmaWarpSpecializedILi3ELi2ELi16ELb1ELb0EEEJSI_NS5_IJNST_ISG_SD_EENST_IS18_SD_EEEEESJ_SK_SJ_SK_NS1F_6fusion15FusionCallbacksIS1J_NS1N_17LinearCombinationISJ_fSJ_fLNS_15FloatRoundStyleE2EEESI_S1M_JEEENS4_5SM1004TMEM4LOAD26SM100_TMEM_LOAD_16dp128b8xENS4_13SM90_TMA_LOADES1C_NS4_17SM75_U32x4_LDSM_NENS4_14SM90_TMA_STOREES1C_NS4_17SM90_U32x4_STSM_NENS4_39AutoVectorizingCopyWithAssumedAlignmentILi128EEEEEEvvEEEEvNT_6ParamsE,"aw",@nobits
	.sectionflags	@""
	.align	16
	.zero		1024


//--------------------- .nv.shared.reserved.0     --------------------------
	.section	.nv.shared.reserved.0,"aw",@nobits
	.weak		__nv_reservedSMEM_offset_0_alias
	.size		__nv_reservedSMEM_offset_0_alias, 0, 64
	.other		__nv_reservedSMEM_offset_0_alias,@"STO_CUDA_RESERVED_SHARED STV_DEFAULT"
__nv_reservedSMEM_offset_0_alias:
	.zero		0
.nv.shared.reserved.0:
	.zero		64
	.weak		__nv_reservedSMEM_tcgen05_partition
	.type		__nv_reservedSMEM_tcgen05_partition,@object
	.size		__nv_reservedSMEM_tcgen05_partition,(.L_0 - __nv_reservedSMEM_tcgen05_partition)
__nv_reservedSMEM_tcgen05_partition:
	.zero		32
.L_0:


//--------------------- .nv.global                --------------------------
	.section	.nv.global,"aw",@nobits
.nv.global:
	.type		_ZN40_INTERNAL_6b6a5824_4_k_cu_2b59488e_192594cute1_E,@object
	.size		_ZN40_INTERNAL_6b6a5824_4_k_cu_2b59488e_192594cute1_E,(_ZN40_INTERNAL_6b6a5824_4_k_cu_2b59488e_192594cuda3std3__45__cpo6cbeginE - _ZN40_INTERNAL_6b6a5824_4_k_cu_2b59488e_192594cute1_E)
_ZN40_INTERNAL_6b6a5824_4_k_cu_2b59488e_192594cute1_E:
	.zero		1
	.type		_ZN40_INTERNAL_6b6a5824_4_k_cu_2b59488e_192594cuda3std3__45__cpo6cbeginE,@object
	.size		_ZN40_INTERNAL_6b6a5824_4_k_cu_2b59488e_192594cuda3std3__45__cpo6cbeginE,(_ZN40_INTERNAL_6b6a5824_4_k_cu_2b59488e_192594cuda3std3__48in_placeE - _ZN40_INTERNAL_6b6a5824_4_k_cu_2b59488e_192594cuda3std3__45__cpo6cbeginE)
_ZN40_INTERNAL_6b6a5824_4_k_cu_2b59488e_192594cuda3std3__45__cpo6cbeginE:
	.zero		1
	.type		_ZN40_INTERNAL_6b6a5824_4_k_cu_2b59488e_192594cuda3std3__48in_placeE,@object
	.size		_ZN40_INTERNAL_6b6a5824_4_k_cu_2b59488e_192594cuda3std3__48in_placeE,(_ZN40_INTERNAL_6b6a5824_4_k_cu_2b59488e_192594cuda3std6ranges3__45__cpo9iter_moveE - _ZN40_INTERNAL_6b6a5824_4_k_cu_2b59488e_192594cuda3std3__48in_placeE)
_ZN40_INTERNAL_6b6a5824_4_k_cu_2b59488e_192594cuda3std3__48in_placeE:
	.zero		1
	.type		_ZN40_INTERNAL_6b6a5824_4_k_cu_2b59488e_192594cuda3std6ranges3__45__cpo9iter_moveE,@object
	.size		_ZN40_INTERNAL_6b6a5824_4_k_cu_2b59488e_192594cuda3std6ranges3__45__cpo9iter_moveE,(_ZN40_INTERNAL_6b6a5824_4_k_cu_2b59488e_192594cuda3std3__45__cpo5beginE - _ZN40_INTERNAL_6b6a5824_4_k_cu_2b59488e_192594cuda3std6ranges3__45__cpo9iter_moveE)
_ZN40_INTERNAL_6b6a5824_4_k_cu_2b59488e_192594cuda3std6ranges3__45__cpo9iter_moveE:
	.zero		1
	.type		_ZN40_INTERNAL_6b6a5824_4_k_cu_2b59488e_192594cuda3std3__45__cpo5beginE,@object
	.size		_ZN40_INTERNAL_6b6a5824_4_k_cu_2b59488e_192594cuda3std3__45__cpo5beginE,(_ZN40_INTERNAL_6b6a5824_4_k_cu_2b59488e_192594cuda3std3__442_GLOBAL__N__6b6a5824_4_k_cu_2b59488e_192596ignoreE - _ZN40_INTERNAL_6b6a5824_4_k_cu_2b59488e_192594cuda3std3__45__cpo5beginE)
_ZN40_INTERNAL_6b6a5824_4_k_cu_2b59488e_192594cuda3std3__45__cpo5beginE:
	.zero		1
	.type		_ZN40_INTERNAL_6b6a5824_4_k_cu_2b59488e_192594cuda3std3__442_GLOBAL__N__6b6a5824_4_k_cu_2b59488e_192596ignoreE,@object
	.size		_ZN40_INTERNAL_6b6a5824_4_k_cu_2b59488e_192594cuda3std3__442_GLOBAL__N__6b6a5824_4_k_cu_2b59488e_192596ignoreE,(_ZN40_INTERNAL_6b6a5824_4_k_cu_2b59488e_192594cute7productE - _ZN40_INTERNAL_6b6a5824_4_k_cu_2b59488e_192594cuda3std3__442_GLOBAL__N__6b6a5824_4_k_cu_2b59488e_192596ignoreE)
_ZN40_INTERNAL_6b6a5824_4_k_cu_2b59488e_192594cuda3std3__442_GLOBAL__N__6b6a5824_4_k_cu_2b59488e_192596ignoreE:
	.zero		1
	.type		_ZN40_INTERNAL_6b6a5824_4_k_cu_2b59488e_192594cute7productE,@object
	.size		_ZN40_INTERNAL_6b6a5824_4_k_cu_2b59488e_192594cute7productE,(_ZN40_INTERNAL_6b6a5824_4_k_cu_2b59488e_192594cuda3std3__45__cpo3endE - _ZN40_INTERNAL_6b6a5824_4_k_cu_2b59488e_192594cute7productE)
_ZN40_INTERNAL_6b6a5824_4_k_cu_2b59488e_192594cute7productE:
	.zero		1
	.type		_ZN40_INTERNAL_6b6a5824_4_k_cu_2b59488e_192594cuda3std3__45__cpo3endE,@object
	.size		_ZN40_INTERNAL_6b6a5824_4_k_cu_2b59488e_192594cuda3std3__45__cpo3endE,(_ZN40_INTERNAL_6b6a5824_4_k_cu_2b59488e_192594cuda3std3__419piecewise_constructE - _ZN40_INTERNAL_6b6a5824_4_k_cu_2b59488e_192594cuda3std3__45__cpo3endE)
_ZN40_INTERNAL_6b6a5824_4_k_cu_2b59488e_192594cuda3std3__45__cpo3endE:
	.zero		1
	.type		_ZN40_INTERNAL_6b6a5824_4_k_cu_2b59488e_192594cuda3std3__419piecewise_constructE,@object
	.size		_ZN40_INTERNAL_6b6a5824_4_k_cu_2b59488e_192594cuda3std3__419piecewise_constructE,(_ZN40_INTERNAL_6b6a5824_4_k_cu_2b59488e_192594cuda3std3__45__cpo4cendE - _ZN40_INTERNAL_6b6a5824_4_k_cu_2b59488e_192594cuda3std3__419piecewise_constructE)
_ZN40_INTERNAL_6b6a5824_4_k_cu_2b59488e_192594cuda3std3__419piecewise_constructE:
	.zero		1
	.type		_ZN40_INTERNAL_6b6a5824_4_k_cu_2b59488e_192594cuda3std3__45__cpo4cendE,@object
	.size		_ZN40_INTERNAL_6b6a5824_4_k_cu_2b59488e_192594cuda3std3__45__cpo4cendE,(_ZN40_INTERNAL_6b6a5824_4_k_cu_2b59488e_192594cuda3std6ranges3__45__cpo4swapE - _ZN40_INTERNAL_6b6a5824_4_k_cu_2b59488e_192594cuda3std3__45__cpo4cendE)
_ZN40_INTERNAL_6b6a5824_4_k_cu_2b59488e_192594cuda3std3__45__cpo4cendE:
	.zero		1
	.type		_ZN40_INTERNAL_6b6a5824_4_k_cu_2b59488e_192594cuda3std6ranges3__45__cpo4swapE,@object
	.size		_ZN40_INTERNAL_6b6a5824_4_k_cu_2b59488e_192594cuda3std6ranges3__45__cpo4swapE,(.L_10 - _ZN40_INTERNAL_6b6a5824_4_k_cu_2b59488e_192594cuda3std6ranges3__45__cpo4swapE)
_ZN40_INTERNAL_6b6a5824_4_k_cu_2b59488e_192594cuda3std6ranges3__45__cpo4swapE:
	.zero		1
.L_10:


//--------------------- .nv.constant0._ZN7cutlass13device_kernelINS_4gemm6kernel13GemmUniversalIN4cute5tupleIJiiiiEEENS1_10collective13CollectiveMmaINS1_35MainloopSm100TmaUmmaWarpSpecializedILi3ELi2ELi4ENS5_IJNS4_1CILi2EEENSA_ILi4EEENSA_ILi1EEEEEEEENS5_IJNSA_ILi64EEESG_NSA_ILi128EEEEEENS_10tfloat32_tENS5_IJlSD_lEEESJ_SK_NS4_8TiledMMAINS4_8MMA_AtomIJNS4_17SM100_MMA_TF32_SSISJ_SJ_fLi64ELi64ELNS4_4UMMA5MajorE0ELSP_0ELNSO_7ScaleInE0ELSQ_0EEEEEENS4_6LayoutINS5_IJSD_SD_SD_EEENS5_IJNSA_ILi0EEESV_SV_EEEEENS5_IJNS4_10UnderscoreESY_SY_EEEEENS4_23SM90_TMA_LOAD_MULTICASTENS4_14ComposedLayoutINS4_7SwizzleILi3ELi4ELi3EEENS4_18smem_ptr_flag_bitsILi32EEENST_INS5_IJNSA_ILi8EEENSA_ILi32EEEEEENS5_IJS18_SD_EEEEEEEvNS4_8identityES11_S1C_vS1D_EENS_8epilogue10collective18CollectiveEpilogueINS1F_23Sm100TmaWarpSpecializedILi3ELi2ELi16ELb1ELb0EEEJSI_NS5_IJNST_ISG_SD_EENST_IS18_SD_EEEEESJ_SK_SJ_SK_NS1F_6fusion15FusionCallbacksIS1J_NS1N_17LinearCombinationISJ_fSJ_fLNS_15FloatRoundStyleE2EEESI_S1M_JEEENS4_5SM1004TMEM4LOAD26SM100_TMEM_LOAD_16dp128b8xENS4_13SM90_TMA_LOADES1C_NS4_17SM75_U32x4_LDSM_NENS4_14SM90_TMA_STOREES1C_NS4_17SM90_U32x4_STSM_NENS4_39AutoVectorizingCopyWithAssumedAlignmentILi128EEEEEEvvEEEEvNT_6ParamsE --------------------------
	.section	.nv.constant0._ZN7cutlass13device_kernelINS_4gemm6kernel13GemmUniversalIN4cute5tupleIJiiiiEEENS1_10collective13CollectiveMmaINS1_35MainloopSm100TmaUmmaWarpSpecializedILi3ELi2ELi4ENS5_IJNS4_1CILi2EEENSA_ILi4EEENSA_ILi1EEEEEEEENS5_IJNSA_ILi64EEESG_NSA_ILi128EEEEEENS_10tfloat32_tENS5_IJlSD_lEEESJ_SK_NS4_8TiledMMAINS4_8MMA_AtomIJNS4_17SM100_MMA_TF32_SSISJ_SJ_fLi64ELi64ELNS4_4UMMA5MajorE0ELSP_0ELNSO_7ScaleInE0ELSQ_0EEEEEENS4_6LayoutINS5_IJSD_SD_SD_EEENS5_IJNSA_ILi0EEESV_SV_EEEEENS5_IJNS4_10UnderscoreESY_SY_EEEEENS4_23SM90_TMA_LOAD_MULTICASTENS4_14ComposedLayoutINS4_7SwizzleILi3ELi4ELi3EEENS4_18smem_ptr_flag_bitsILi32EEENST_INS5_IJNSA_ILi8EEENSA_ILi32EEEEEENS5_IJS18_SD_EEEEEEEvNS4_8identityES11_S1C_vS1D_EENS_8epilogue10collective18CollectiveEpilogueINS1F_23Sm100TmaWarpSpecializedILi3ELi2ELi16ELb1ELb0EEEJSI_NS5_IJNST_ISG_SD_EENST_IS18_SD_EEEEESJ_SK_SJ_SK_NS1F_6fusion15FusionCallbacksIS1J_NS1N_17LinearCombinationISJ_fSJ_fLNS_15FloatRoundStyleE2EEESI_S1M_JEEENS4_5SM1004TMEM4LOAD26SM100_TMEM_LOAD_16dp128b8xENS4_13SM90_TMA_LOADES1C_NS4_17SM75_U32x4_LDSM_NENS4_14SM90_TMA_STOREES1C_NS4_17SM90_U32x4_STSM_NENS4_39AutoVectorizingCopyWithAssumedAlignmentILi128EEEEEEvvEEEEvNT_6ParamsE,"a",@progbits
	.sectionflags	@""
	.align	4
.nv.constant0._ZN7cutlass13device_kernelINS_4gemm6kernel13GemmUniversalIN4cute5tupleIJiiiiEEENS1_10collective13CollectiveMmaINS1_35MainloopSm100TmaUmmaWarpSpecializedILi3ELi2ELi4ENS5_IJNS4_1CILi2EEENSA_ILi4EEENSA_ILi1EEEEEEEENS5_IJNSA_ILi64EEESG_NSA_ILi128EEEEEENS_10tfloat32_tENS5_IJlSD_lEEESJ_SK_NS4_8TiledMMAINS4_8MMA_AtomIJNS4_17SM100_MMA_TF32_SSISJ_SJ_fLi64ELi64ELNS4_4UMMA5MajorE0ELSP_0ELNSO_7ScaleInE0ELSQ_0EEEEEENS4_6LayoutINS5_IJSD_SD_SD_EEENS5_IJNSA_ILi0EEESV_SV_EEEEENS5_IJNS4_10UnderscoreESY_SY_EEEEENS4_23SM90_TMA_LOAD_MULTICASTENS4_14ComposedLayoutINS4_7SwizzleILi3ELi4ELi3EEENS4_18smem_ptr_flag_bitsILi32EEENST_INS5_IJNSA_ILi8EEENSA_ILi32EEEEEENS5_IJS18_SD_EEEEEEEvNS4_8identityES11_S1C_vS1D_EENS_8epilogue10collective18CollectiveEpilogueINS1F_23Sm100TmaWarpSpecializedILi3ELi2ELi16ELb1ELb0EEEJSI_NS5_IJNST_ISG_SD_EENST_IS18_SD_EEEEESJ_SK_SJ_SK_NS1F_6fusion15FusionCallbacksIS1J_NS1N_17LinearCombinationISJ_fSJ_fLNS_15FloatRoundStyleE2EEESI_S1M_JEEENS4_5SM1004TMEM4LOAD26SM100_TMEM_LOAD_16dp128b8xENS4_13SM90_TMA_LOADES1C_NS4_17SM75_U32x4_LDSM_NENS4_14SM90_TMA_STOREES1C_NS4_17SM90_U32x4_STSM_NENS4_39AutoVectorizingCopyWithAssumedAlignmentILi128EEEEEEvvEEEEvNT_6ParamsE:
	.zero		2944


//--------------------- SYMBOLS --------------------------

	.type		.nv.reservedSmem.offset0,@object
	.size		.nv.reservedSmem.offset0,0x4
	.type		.nv.reservedSmem.cap,@object
	.size		.nv.reservedSmem.cap,0x4
	.type		__assertfail,@function
